//
// Generated by NVIDIA NVVM Compiler
//
// Compiler Build ID: CL-36424714
// Cuda compilation tools, release 13.0, V13.0.88
// Based on NVVM 20.0.0
//

.version 9.0
.target sm_100
.address_size 64

	// .globl	_Z14WeightCreationPfi

.visible .entry _Z14WeightCreationPfi(
	.param .u64 .ptr .align 1 _Z14WeightCreationPfi_param_0,
	.param .u32 _Z14WeightCreationPfi_param_1
)
{
	.reg .pred 	%p<2>;
	.reg .b32 	%r<7>;
	.reg .b64 	%rd<5>;

	ld.param.u64 	%rd1, [_Z14WeightCreationPfi_param_0];
	ld.param.u32 	%r2, [_Z14WeightCreationPfi_param_1];
	mov.u32 	%r3, %ctaid.x;
	mov.u32 	%r4, %ctaid.y;
	mov.u32 	%r5, %nctaid.x;
	mad.lo.s32 	%r1, %r4, %r5, %r3;
	setp.ge.s32 	%p1, %r1, %r2;
	@%p1 bra 	$L__BB0_2;
	cvta.to.global.u64 	%rd2, %rd1;
	mul.wide.s32 	%rd3, %r1, 4;
	add.s64 	%rd4, %rd2, %rd3;
	mov.b32 	%r6, 1053072294;
	st.global.u32 	[%rd4], %r6;
$L__BB0_2:
	ret;

}
	// .globl	_Z9InputDataPfS_i
.visible .entry _Z9InputDataPfS_i(
	.param .u64 .ptr .align 1 _Z9InputDataPfS_i_param_0,
	.param .u64 .ptr .align 1 _Z9InputDataPfS_i_param_1,
	.param .u32 _Z9InputDataPfS_i_param_2
)
{
	.reg .pred 	%p<2>;
	.reg .b32 	%r<6>;
	.reg .b32 	%f<2>;
	.reg .b64 	%rd<8>;

	ld.param.u64 	%rd1, [_Z9InputDataPfS_i_param_0];
	ld.param.u64 	%rd2, [_Z9InputDataPfS_i_param_1];
	ld.param.u32 	%r2, [_Z9InputDataPfS_i_param_2];
	mov.u32 	%r3, %ctaid.x;
	mov.u32 	%r4, %ctaid.y;
	mov.u32 	%r5, %nctaid.x;
	mad.lo.s32 	%r1, %r4, %r5, %r3;
	setp.ge.s32 	%p1, %r1, %r2;
	@%p1 bra 	$L__BB1_2;
	cvta.to.global.u64 	%rd3, %rd1;
	cvta.to.global.u64 	%rd4, %rd2;
	mul.wide.s32 	%rd5, %r1, 4;
	add.s64 	%rd6, %rd3, %rd5;
	ld.global.f32 	%f1, [%rd6];
	add.s64 	%rd7, %rd4, %rd5;
	st.global.f32 	[%rd7], %f1;
$L__BB1_2:
	ret;

}
	// .globl	_Z7SumfunciiiPfS_i
.visible .entry _Z7SumfunciiiPfS_i(
	.param .u32 _Z7SumfunciiiPfS_i_param_0,
	.param .u32 _Z7SumfunciiiPfS_i_param_1,
	.param .u32 _Z7SumfunciiiPfS_i_param_2,
	.param .u64 .ptr .align 1 _Z7SumfunciiiPfS_i_param_3,
	.param .u64 .ptr .align 1 _Z7SumfunciiiPfS_i_param_4,
	.param .u32 _Z7SumfunciiiPfS_i_param_5
)
{
	.reg .pred 	%p<11>;
	.reg .b32 	%r<53>;
	.reg .b32 	%f<116>;
	.reg .b64 	%rd<25>;

	ld.param.u32 	%r29, [_Z7SumfunciiiPfS_i_param_0];
	ld.param.u32 	%r30, [_Z7SumfunciiiPfS_i_param_1];
	ld.param.u32 	%r31, [_Z7SumfunciiiPfS_i_param_2];
	ld.param.u64 	%rd5, [_Z7SumfunciiiPfS_i_param_3];
	ld.param.u64 	%rd6, [_Z7SumfunciiiPfS_i_param_4];
	ld.param.u32 	%r32, [_Z7SumfunciiiPfS_i_param_5];
	cvta.to.global.u64 	%rd1, %rd5;
	cvta.to.global.u64 	%rd2, %rd6;
	mov.u32 	%r33, %ctaid.x;
	mov.u32 	%r34, %ctaid.y;
	mov.u32 	%r35, %nctaid.x;
	mad.lo.s32 	%r1, %r34, %r35, %r33;
	setp.ge.s32 	%p1, %r1, %r32;
	@%p1 bra 	$L__BB2_15;
	setp.lt.s32 	%p2, %r29, 1;
	mov.f32 	%f115, 0f00000000;
	@%p2 bra 	$L__BB2_14;
	mul.lo.s32 	%r2, %r1, %r29;
	add.s32 	%r3, %r30, %r2;
	and.b32  	%r4, %r29, 15;
	setp.lt.u32 	%p3, %r29, 16;
	mov.f32 	%f115, 0f00000000;
	mov.b32 	%r48, 0;
	@%p3 bra 	$L__BB2_5;
	and.b32  	%r48, %r29, 2147483632;
	neg.s32 	%r46, %r48;
	add.s64 	%rd3, %rd1, 32;
	add.s64 	%rd4, %rd2, 32;
	mov.f32 	%f115, 0f00000000;
	mov.u32 	%r44, %r31;
	mov.u32 	%r45, %r3;
$L__BB2_4:
	.pragma "nounroll";
	mul.wide.s32 	%rd7, %r45, 4;
	add.s64 	%rd8, %rd3, %rd7;
	mul.wide.s32 	%rd9, %r44, 4;
	add.s64 	%rd10, %rd4, %rd9;
	ld.global.f32 	%f18, [%rd8+-32];
	ld.global.f32 	%f19, [%rd10+-32];
	fma.rn.f32 	%f20, %f18, %f19, %f115;
	ld.global.f32 	%f21, [%rd8+-28];
	ld.global.f32 	%f22, [%rd10+-28];
	fma.rn.f32 	%f23, %f21, %f22, %f20;
	ld.global.f32 	%f24, [%rd8+-24];
	ld.global.f32 	%f25, [%rd10+-24];
	fma.rn.f32 	%f26, %f24, %f25, %f23;
	ld.global.f32 	%f27, [%rd8+-20];
	ld.global.f32 	%f28, [%rd10+-20];
	fma.rn.f32 	%f29, %f27, %f28, %f26;
	ld.global.f32 	%f30, [%rd8+-16];
	ld.global.f32 	%f31, [%rd10+-16];
	fma.rn.f32 	%f32, %f30, %f31, %f29;
	ld.global.f32 	%f33, [%rd8+-12];
	ld.global.f32 	%f34, [%rd10+-12];
	fma.rn.f32 	%f35, %f33, %f34, %f32;
	ld.global.f32 	%f36, [%rd8+-8];
	ld.global.f32 	%f37, [%rd10+-8];
	fma.rn.f32 	%f38, %f36, %f37, %f35;
	ld.global.f32 	%f39, [%rd8+-4];
	ld.global.f32 	%f40, [%rd10+-4];
	fma.rn.f32 	%f41, %f39, %f40, %f38;
	ld.global.f32 	%f42, [%rd8];
	ld.global.f32 	%f43, [%rd10];
	fma.rn.f32 	%f44, %f42, %f43, %f41;
	ld.global.f32 	%f45, [%rd8+4];
	ld.global.f32 	%f46, [%rd10+4];
	fma.rn.f32 	%f47, %f45, %f46, %f44;
	ld.global.f32 	%f48, [%rd8+8];
	ld.global.f32 	%f49, [%rd10+8];
	fma.rn.f32 	%f50, %f48, %f49, %f47;
	ld.global.f32 	%f51, [%rd8+12];
	ld.global.f32 	%f52, [%rd10+12];
	fma.rn.f32 	%f53, %f51, %f52, %f50;
	ld.global.f32 	%f54, [%rd8+16];
	ld.global.f32 	%f55, [%rd10+16];
	fma.rn.f32 	%f56, %f54, %f55, %f53;
	ld.global.f32 	%f57, [%rd8+20];
	ld.global.f32 	%f58, [%rd10+20];
	fma.rn.f32 	%f59, %f57, %f58, %f56;
	ld.global.f32 	%f60, [%rd8+24];
	ld.global.f32 	%f61, [%rd10+24];
	fma.rn.f32 	%f62, %f60, %f61, %f59;
	ld.global.f32 	%f63, [%rd8+28];
	ld.global.f32 	%f64, [%rd10+28];
	fma.rn.f32 	%f115, %f63, %f64, %f62;
	add.s32 	%r46, %r46, 16;
	add.s32 	%r45, %r45, 16;
	add.s32 	%r44, %r44, 16;
	setp.ne.s32 	%p4, %r46, 0;
	@%p4 bra 	$L__BB2_4;
$L__BB2_5:
	setp.eq.s32 	%p5, %r4, 0;
	@%p5 bra 	$L__BB2_14;
	and.b32  	%r14, %r29, 7;
	setp.lt.u32 	%p6, %r4, 8;
	@%p6 bra 	$L__BB2_8;
	add.s32 	%r37, %r3, %r48;
	mul.wide.s32 	%rd11, %r37, 4;
	add.s64 	%rd12, %rd1, %rd11;
	ld.global.f32 	%f66, [%rd12];
	add.s32 	%r38, %r48, %r31;
	mul.wide.s32 	%rd13, %r38, 4;
	add.s64 	%rd14, %rd2, %rd13;
	ld.global.f32 	%f67, [%rd14];
	fma.rn.f32 	%f68, %f66, %f67, %f115;
	ld.global.f32 	%f69, [%rd12+4];
	ld.global.f32 	%f70, [%rd14+4];
	fma.rn.f32 	%f71, %f69, %f70, %f68;
	ld.global.f32 	%f72, [%rd12+8];
	ld.global.f32 	%f73, [%rd14+8];
	fma.rn.f32 	%f74, %f72, %f73, %f71;
	ld.global.f32 	%f75, [%rd12+12];
	ld.global.f32 	%f76, [%rd14+12];
	fma.rn.f32 	%f77, %f75, %f76, %f74;
	ld.global.f32 	%f78, [%rd12+16];
	ld.global.f32 	%f79, [%rd14+16];
	fma.rn.f32 	%f80, %f78, %f79, %f77;
	ld.global.f32 	%f81, [%rd12+20];
	ld.global.f32 	%f82, [%rd14+20];
	fma.rn.f32 	%f83, %f81, %f82, %f80;
	ld.global.f32 	%f84, [%rd12+24];
	ld.global.f32 	%f85, [%rd14+24];
	fma.rn.f32 	%f86, %f84, %f85, %f83;
	ld.global.f32 	%f87, [%rd12+28];
	ld.global.f32 	%f88, [%rd14+28];
	fma.rn.f32 	%f115, %f87, %f88, %f86;
	add.s32 	%r48, %r48, 8;
$L__BB2_8:
	setp.eq.s32 	%p7, %r14, 0;
	@%p7 bra 	$L__BB2_14;
	and.b32  	%r17, %r29, 3;
	setp.lt.u32 	%p8, %r14, 4;
	@%p8 bra 	$L__BB2_11;
	add.s32 	%r39, %r3, %r48;
	mul.wide.s32 	%rd15, %r39, 4;
	add.s64 	%rd16, %rd1, %rd15;
	ld.global.f32 	%f90, [%rd16];
	add.s32 	%r40, %r48, %r31;
	mul.wide.s32 	%rd17, %r40, 4;
	add.s64 	%rd18, %rd2, %rd17;
	ld.global.f32 	%f91, [%rd18];
	fma.rn.f32 	%f92, %f90, %f91, %f115;
	ld.global.f32 	%f93, [%rd16+4];
	ld.global.f32 	%f94, [%rd18+4];
	fma.rn.f32 	%f95, %f93, %f94, %f92;
	ld.global.f32 	%f96, [%rd16+8];
	ld.global.f32 	%f97, [%rd18+8];
	fma.rn.f32 	%f98, %f96, %f97, %f95;
	ld.global.f32 	%f99, [%rd16+12];
	ld.global.f32 	%f100, [%rd18+12];
	fma.rn.f32 	%f115, %f99, %f100, %f98;
	add.s32 	%r48, %r48, 4;
$L__BB2_11:
	setp.eq.s32 	%p9, %r17, 0;
	@%p9 bra 	$L__BB2_14;
	add.s32 	%r52, %r48, %r31;
	add.s32 	%r41, %r48, %r30;
	add.s32 	%r51, %r41, %r2;
	neg.s32 	%r50, %r17;
$L__BB2_13:
	.pragma "nounroll";
	mul.wide.s32 	%rd19, %r52, 4;
	add.s64 	%rd20, %rd2, %rd19;
	mul.wide.s32 	%rd21, %r51, 4;
	add.s64 	%rd22, %rd1, %rd21;
	ld.global.f32 	%f101, [%rd22];
	ld.global.f32 	%f102, [%rd20];
	fma.rn.f32 	%f115, %f101, %f102, %f115;
	add.s32 	%r52, %r52, 1;
	add.s32 	%r51, %r51, 1;
	add.s32 	%r50, %r50, 1;
	setp.ne.s32 	%p10, %r50, 0;
	@%p10 bra 	$L__BB2_13;
$L__BB2_14:
	neg.f32 	%f103, %f115;
	ex2.approx.f32 	%f104, %f103;
	add.f32 	%f105, %f104, 0f3F800000;
	rcp.rn.f32 	%f106, %f105;
	add.s32 	%r42, %r1, %r29;
	add.s32 	%r43, %r42, %r31;
	mul.wide.s32 	%rd23, %r43, 4;
	add.s64 	%rd24, %rd2, %rd23;
	st.global.f32 	[%rd24], %f106;
$L__BB2_15:
	ret;

}
	// .globl	_Z5DeltaPfS_S_ii
.visible .entry _Z5DeltaPfS_S_ii(
	.param .u64 .ptr .align 1 _Z5DeltaPfS_S_ii_param_0,
	.param .u64 .ptr .align 1 _Z5DeltaPfS_S_ii_param_1,
	.param .u64 .ptr .align 1 _Z5DeltaPfS_S_ii_param_2,
	.param .u32 _Z5DeltaPfS_S_ii_param_3,
	.param .u32 _Z5DeltaPfS_S_ii_param_4
)
{
	.reg .pred 	%p<2>;
	.reg .b32 	%r<8>;
	.reg .b32 	%f<8>;
	.reg .b64 	%rd<12>;

	ld.param.u64 	%rd1, [_Z5DeltaPfS_S_ii_param_0];
	ld.param.u64 	%rd2, [_Z5DeltaPfS_S_ii_param_1];
	ld.param.u64 	%rd3, [_Z5DeltaPfS_S_ii_param_2];
	ld.param.u32 	%r2, [_Z5DeltaPfS_S_ii_param_3];
	ld.param.u32 	%r3, [_Z5DeltaPfS_S_ii_param_4];
	mov.u32 	%r4, %ctaid.x;
	mov.u32 	%r5, %ctaid.y;
	mov.u32 	%r6, %nctaid.x;
	mad.lo.s32 	%r1, %r5, %r6, %r4;
	setp.ge.s32 	%p1, %r1, %r3;
	@%p1 bra 	$L__BB3_2;
	cvta.to.global.u64 	%rd4, %rd1;
	cvta.to.global.u64 	%rd5, %rd2;
	cvta.to.global.u64 	%rd6, %rd3;
	mul.wide.s32 	%rd7, %r1, 4;
	add.s64 	%rd8, %rd4, %rd7;
	ld.global.f32 	%f1, [%rd8];
	add.s32 	%r7, %r2, %r1;
	mul.wide.s32 	%rd9, %r7, 4;
	add.s64 	%rd10, %rd5, %rd9;
	ld.global.f32 	%f2, [%rd10];
	sub.f32 	%f3, %f1, %f2;
	mov.f32 	%f4, 0f3F800000;
	sub.f32 	%f5, %f4, %f2;
	mul.f32 	%f6, %f3, %f5;
	mul.f32 	%f7, %f2, %f6;
	add.s64 	%rd11, %rd6, %rd7;
	st.global.f32 	[%rd11], %f7;
$L__BB3_2:
	ret;

}
	// .globl	_Z6DeltaNiiiPfS_S_ii
.visible .entry _Z6DeltaNiiiPfS_S_ii(
	.param .u32 _Z6DeltaNiiiPfS_S_ii_param_0,
	.param .u32 _Z6DeltaNiiiPfS_S_ii_param_1,
	.param .u32 _Z6DeltaNiiiPfS_S_ii_param_2,
	.param .u64 .ptr .align 1 _Z6DeltaNiiiPfS_S_ii_param_3,
	.param .u64 .ptr .align 1 _Z6DeltaNiiiPfS_S_ii_param_4,
	.param .u64 .ptr .align 1 _Z6DeltaNiiiPfS_S_ii_param_5,
	.param .u32 _Z6DeltaNiiiPfS_S_ii_param_6,
	.param .u32 _Z6DeltaNiiiPfS_S_ii_param_7
)
{
	.reg .pred 	%p<10>;
	.reg .b32 	%r<44>;
	.reg .b32 	%f<73>;
	.reg .b64 	%rd<42>;

	ld.param.u32 	%r19, [_Z6DeltaNiiiPfS_S_ii_param_0];
	ld.param.u32 	%r20, [_Z6DeltaNiiiPfS_S_ii_param_1];
	ld.param.u32 	%r21, [_Z6DeltaNiiiPfS_S_ii_param_2];
	ld.param.u64 	%rd5, [_Z6DeltaNiiiPfS_S_ii_param_3];
	ld.param.u64 	%rd6, [_Z6DeltaNiiiPfS_S_ii_param_4];
	ld.param.u64 	%rd4, [_Z6DeltaNiiiPfS_S_ii_param_5];
	ld.param.u32 	%r22, [_Z6DeltaNiiiPfS_S_ii_param_6];
	ld.param.u32 	%r23, [_Z6DeltaNiiiPfS_S_ii_param_7];
	cvta.to.global.u64 	%rd1, %rd6;
	cvta.to.global.u64 	%rd2, %rd5;
	mov.u32 	%r24, %ctaid.x;
	mov.u32 	%r25, %ctaid.y;
	mov.u32 	%r26, %nctaid.x;
	mad.lo.s32 	%r1, %r25, %r26, %r24;
	setp.lt.s32 	%p1, %r22, 1;
	mov.f32 	%f72, 0f00000000;
	@%p1 bra 	$L__BB4_12;
	add.s32 	%r2, %r20, %r1;
	and.b32  	%r3, %r22, 7;
	setp.lt.u32 	%p2, %r22, 8;
	mov.f32 	%f72, 0f00000000;
	mov.b32 	%r42, 0;
	@%p2 bra 	$L__BB4_4;
	and.b32  	%r42, %r22, 2147483640;
	neg.s32 	%r40, %r42;
	shl.b32 	%r6, %r23, 3;
	add.s64 	%rd3, %rd2, 16;
	mov.f32 	%f72, 0f00000000;
	mul.wide.s32 	%rd11, %r23, 4;
	mov.u32 	%r38, %r19;
	mov.u32 	%r39, %r2;
$L__BB4_3:
	.pragma "nounroll";
	mul.wide.s32 	%rd7, %r38, 4;
	add.s64 	%rd8, %rd3, %rd7;
	ld.global.f32 	%f17, [%rd8+-16];
	mul.wide.s32 	%rd9, %r39, 4;
	add.s64 	%rd10, %rd1, %rd9;
	ld.global.f32 	%f18, [%rd10];
	fma.rn.f32 	%f19, %f17, %f18, %f72;
	ld.global.f32 	%f20, [%rd8+-12];
	add.s64 	%rd12, %rd10, %rd11;
	ld.global.f32 	%f21, [%rd12];
	fma.rn.f32 	%f22, %f20, %f21, %f19;
	ld.global.f32 	%f23, [%rd8+-8];
	add.s64 	%rd13, %rd12, %rd11;
	ld.global.f32 	%f24, [%rd13];
	fma.rn.f32 	%f25, %f23, %f24, %f22;
	ld.global.f32 	%f26, [%rd8+-4];
	add.s64 	%rd14, %rd13, %rd11;
	ld.global.f32 	%f27, [%rd14];
	fma.rn.f32 	%f28, %f26, %f27, %f25;
	ld.global.f32 	%f29, [%rd8];
	add.s64 	%rd15, %rd14, %rd11;
	ld.global.f32 	%f30, [%rd15];
	fma.rn.f32 	%f31, %f29, %f30, %f28;
	ld.global.f32 	%f32, [%rd8+4];
	add.s64 	%rd16, %rd15, %rd11;
	ld.global.f32 	%f33, [%rd16];
	fma.rn.f32 	%f34, %f32, %f33, %f31;
	ld.global.f32 	%f35, [%rd8+8];
	add.s64 	%rd17, %rd16, %rd11;
	ld.global.f32 	%f36, [%rd17];
	fma.rn.f32 	%f37, %f35, %f36, %f34;
	ld.global.f32 	%f38, [%rd8+12];
	add.s64 	%rd18, %rd17, %rd11;
	ld.global.f32 	%f39, [%rd18];
	fma.rn.f32 	%f72, %f38, %f39, %f37;
	add.s32 	%r40, %r40, 8;
	add.s32 	%r39, %r39, %r6;
	add.s32 	%r38, %r38, 8;
	setp.ne.s32 	%p3, %r40, 0;
	@%p3 bra 	$L__BB4_3;
$L__BB4_4:
	setp.eq.s32 	%p4, %r3, 0;
	@%p4 bra 	$L__BB4_12;
	and.b32  	%r14, %r22, 3;
	setp.lt.u32 	%p5, %r3, 4;
	@%p5 bra 	$L__BB4_7;
	add.s32 	%r28, %r42, %r19;
	mul.wide.s32 	%rd19, %r28, 4;
	add.s64 	%rd20, %rd2, %rd19;
	ld.global.f32 	%f41, [%rd20];
	mad.lo.s32 	%r29, %r42, %r23, %r2;
	mul.wide.s32 	%rd21, %r29, 4;
	add.s64 	%rd22, %rd1, %rd21;
	ld.global.f32 	%f42, [%rd22];
	fma.rn.f32 	%f43, %f41, %f42, %f72;
	ld.global.f32 	%f44, [%rd20+4];
	mul.wide.s32 	%rd23, %r23, 4;
	add.s64 	%rd24, %rd22, %rd23;
	ld.global.f32 	%f45, [%rd24];
	fma.rn.f32 	%f46, %f44, %f45, %f43;
	ld.global.f32 	%f47, [%rd20+8];
	add.s64 	%rd25, %rd24, %rd23;
	ld.global.f32 	%f48, [%rd25];
	fma.rn.f32 	%f49, %f47, %f48, %f46;
	ld.global.f32 	%f50, [%rd20+12];
	add.s64 	%rd26, %rd25, %rd23;
	ld.global.f32 	%f51, [%rd26];
	fma.rn.f32 	%f72, %f50, %f51, %f49;
	add.s32 	%r42, %r42, 4;
$L__BB4_7:
	setp.eq.s32 	%p6, %r14, 0;
	@%p6 bra 	$L__BB4_12;
	setp.eq.s32 	%p7, %r14, 1;
	@%p7 bra 	$L__BB4_10;
	add.s32 	%r30, %r42, %r19;
	mul.wide.s32 	%rd27, %r30, 4;
	add.s64 	%rd28, %rd2, %rd27;
	ld.global.f32 	%f53, [%rd28];
	mad.lo.s32 	%r31, %r42, %r23, %r2;
	mul.wide.s32 	%rd29, %r31, 4;
	add.s64 	%rd30, %rd1, %rd29;
	ld.global.f32 	%f54, [%rd30];
	fma.rn.f32 	%f55, %f53, %f54, %f72;
	ld.global.f32 	%f56, [%rd28+4];
	mul.wide.s32 	%rd31, %r23, 4;
	add.s64 	%rd32, %rd30, %rd31;
	ld.global.f32 	%f57, [%rd32];
	fma.rn.f32 	%f72, %f56, %f57, %f55;
	add.s32 	%r42, %r42, 2;
$L__BB4_10:
	and.b32  	%r32, %r22, 1;
	setp.eq.b32 	%p8, %r32, 1;
	not.pred 	%p9, %p8;
	@%p9 bra 	$L__BB4_12;
	add.s32 	%r33, %r42, %r19;
	mul.wide.s32 	%rd33, %r33, 4;
	add.s64 	%rd34, %rd2, %rd33;
	ld.global.f32 	%f58, [%rd34];
	mad.lo.s32 	%r34, %r42, %r23, %r2;
	mul.wide.s32 	%rd35, %r34, 4;
	add.s64 	%rd36, %rd1, %rd35;
	ld.global.f32 	%f59, [%rd36];
	fma.rn.f32 	%f72, %f58, %f59, %f72;
$L__BB4_12:
	cvta.to.global.u64 	%rd37, %rd4;
	add.s32 	%r35, %r21, %r1;
	mul.wide.s32 	%rd38, %r35, 4;
	add.s64 	%rd39, %rd37, %rd38;
	ld.global.f32 	%f60, [%rd39];
	mov.f32 	%f61, 0f3F800000;
	sub.f32 	%f62, %f61, %f60;
	mul.f32 	%f63, %f60, %f62;
	mul.f32 	%f64, %f72, %f63;
	add.s32 	%r36, %r1, %r19;
	add.s32 	%r37, %r36, %r22;
	mul.wide.s32 	%rd40, %r37, 4;
	add.s64 	%rd41, %rd2, %rd40;
	st.global.f32 	[%rd41], %f64;
	ret;

}
	// .globl	_Z6DeltawPfS_S_S_iiiii
.visible .entry _Z6DeltawPfS_S_S_iiiii(
	.param .u64 .ptr .align 1 _Z6DeltawPfS_S_S_iiiii_param_0,
	.param .u64 .ptr .align 1 _Z6DeltawPfS_S_S_iiiii_param_1,
	.param .u64 .ptr .align 1 _Z6DeltawPfS_S_S_iiiii_param_2,
	.param .u64 .ptr .align 1 _Z6DeltawPfS_S_S_iiiii_param_3,
	.param .u32 _Z6DeltawPfS_S_S_iiiii_param_4,
	.param .u32 _Z6DeltawPfS_S_S_iiiii_param_5,
	.param .u32 _Z6DeltawPfS_S_S_iiiii_param_6,
	.param .u32 _Z6DeltawPfS_S_S_iiiii_param_7,
	.param .u32 _Z6DeltawPfS_S_S_iiiii_param_8
)
{
	.reg .pred 	%p<10>;
	.reg .b32 	%r<42>;
	.reg .b32 	%f<106>;
	.reg .b64 	%rd<56>;
	.reg .b64 	%fd<61>;

	ld.param.u64 	%rd6, [_Z6DeltawPfS_S_S_iiiii_param_0];
	ld.param.u64 	%rd7, [_Z6DeltawPfS_S_S_iiiii_param_1];
	ld.param.u64 	%rd5, [_Z6DeltawPfS_S_S_iiiii_param_2];
	ld.param.u64 	%rd8, [_Z6DeltawPfS_S_S_iiiii_param_3];
	ld.param.u32 	%r18, [_Z6DeltawPfS_S_S_iiiii_param_4];
	ld.param.u32 	%r19, [_Z6DeltawPfS_S_S_iiiii_param_5];
	ld.param.u32 	%r20, [_Z6DeltawPfS_S_S_iiiii_param_6];
	ld.param.u32 	%r21, [_Z6DeltawPfS_S_S_iiiii_param_7];
	ld.param.u32 	%r22, [_Z6DeltawPfS_S_S_iiiii_param_8];
	cvta.to.global.u64 	%rd1, %rd6;
	cvta.to.global.u64 	%rd2, %rd8;
	cvta.to.global.u64 	%rd3, %rd7;
	setp.lt.s32 	%p1, %r21, 1;
	@%p1 bra 	$L__BB5_12;
	mov.u32 	%r24, %nctaid.x;
	mov.u32 	%r25, %ctaid.y;
	mov.u32 	%r26, %ctaid.x;
	mad.lo.s32 	%r27, %r25, %r24, %r26;
	cvta.to.global.u64 	%rd9, %rd5;
	add.s32 	%r28, %r19, %r27;
	mul.wide.s32 	%rd10, %r28, 4;
	add.s64 	%rd4, %rd9, %rd10;
	add.s32 	%r1, %r20, %r27;
	and.b32  	%r2, %r21, 7;
	setp.lt.u32 	%p2, %r21, 8;
	mov.b32 	%r40, 0;
	@%p2 bra 	$L__BB5_4;
	and.b32  	%r40, %r21, 2147483640;
	neg.s32 	%r38, %r40;
	shl.b32 	%r5, %r22, 3;
	mul.wide.s32 	%rd16, %r22, 4;
	mov.u32 	%r36, %r18;
	mov.u32 	%r37, %r1;
$L__BB5_3:
	.pragma "nounroll";
	mul.wide.s32 	%rd11, %r36, 4;
	add.s64 	%rd12, %rd3, %rd11;
	ld.global.f32 	%f1, [%rd12];
	ld.global.f32 	%f2, [%rd4];
	mul.f32 	%f3, %f1, %f2;
	cvt.f64.f32 	%fd1, %f3;
	mul.wide.s32 	%rd13, %r37, 4;
	add.s64 	%rd14, %rd2, %rd13;
	ld.global.f32 	%f4, [%rd14];
	cvt.f64.f32 	%fd2, %f4;
	mul.f64 	%fd3, %fd2, 0d3FD3333333333333;
	fma.rn.f64 	%fd4, %fd1, 0d3FE0000000000000, %fd3;
	cvt.rn.f32.f64 	%f5, %fd4;
	st.global.f32 	[%rd14], %f5;
	add.s64 	%rd15, %rd1, %rd13;
	ld.global.f32 	%f6, [%rd15];
	add.f32 	%f7, %f6, %f5;
	st.global.f32 	[%rd15], %f7;
	ld.global.f32 	%f8, [%rd12+4];
	ld.global.f32 	%f9, [%rd4];
	mul.f32 	%f10, %f8, %f9;
	cvt.f64.f32 	%fd5, %f10;
	add.s64 	%rd17, %rd14, %rd16;
	ld.global.f32 	%f11, [%rd17];
	cvt.f64.f32 	%fd6, %f11;
	mul.f64 	%fd7, %fd6, 0d3FD3333333333333;
	fma.rn.f64 	%fd8, %fd5, 0d3FE0000000000000, %fd7;
	cvt.rn.f32.f64 	%f12, %fd8;
	st.global.f32 	[%rd17], %f12;
	add.s64 	%rd18, %rd15, %rd16;
	ld.global.f32 	%f13, [%rd18];
	add.f32 	%f14, %f13, %f12;
	st.global.f32 	[%rd18], %f14;
	ld.global.f32 	%f15, [%rd12+8];
	ld.global.f32 	%f16, [%rd4];
	mul.f32 	%f17, %f15, %f16;
	cvt.f64.f32 	%fd9, %f17;
	add.s64 	%rd19, %rd17, %rd16;
	ld.global.f32 	%f18, [%rd19];
	cvt.f64.f32 	%fd10, %f18;
	mul.f64 	%fd11, %fd10, 0d3FD3333333333333;
	fma.rn.f64 	%fd12, %fd9, 0d3FE0000000000000, %fd11;
	cvt.rn.f32.f64 	%f19, %fd12;
	st.global.f32 	[%rd19], %f19;
	add.s64 	%rd20, %rd18, %rd16;
	ld.global.f32 	%f20, [%rd20];
	add.f32 	%f21, %f20, %f19;
	st.global.f32 	[%rd20], %f21;
	ld.global.f32 	%f22, [%rd12+12];
	ld.global.f32 	%f23, [%rd4];
	mul.f32 	%f24, %f22, %f23;
	cvt.f64.f32 	%fd13, %f24;
	add.s64 	%rd21, %rd19, %rd16;
	ld.global.f32 	%f25, [%rd21];
	cvt.f64.f32 	%fd14, %f25;
	mul.f64 	%fd15, %fd14, 0d3FD3333333333333;
	fma.rn.f64 	%fd16, %fd13, 0d3FE0000000000000, %fd15;
	cvt.rn.f32.f64 	%f26, %fd16;
	st.global.f32 	[%rd21], %f26;
	add.s64 	%rd22, %rd20, %rd16;
	ld.global.f32 	%f27, [%rd22];
	add.f32 	%f28, %f27, %f26;
	st.global.f32 	[%rd22], %f28;
	ld.global.f32 	%f29, [%rd12+16];
	ld.global.f32 	%f30, [%rd4];
	mul.f32 	%f31, %f29, %f30;
	cvt.f64.f32 	%fd17, %f31;
	add.s64 	%rd23, %rd21, %rd16;
	ld.global.f32 	%f32, [%rd23];
	cvt.f64.f32 	%fd18, %f32;
	mul.f64 	%fd19, %fd18, 0d3FD3333333333333;
	fma.rn.f64 	%fd20, %fd17, 0d3FE0000000000000, %fd19;
	cvt.rn.f32.f64 	%f33, %fd20;
	st.global.f32 	[%rd23], %f33;
	add.s64 	%rd24, %rd22, %rd16;
	ld.global.f32 	%f34, [%rd24];
	add.f32 	%f35, %f34, %f33;
	st.global.f32 	[%rd24], %f35;
	ld.global.f32 	%f36, [%rd12+20];
	ld.global.f32 	%f37, [%rd4];
	mul.f32 	%f38, %f36, %f37;
	cvt.f64.f32 	%fd21, %f38;
	add.s64 	%rd25, %rd23, %rd16;
	ld.global.f32 	%f39, [%rd25];
	cvt.f64.f32 	%fd22, %f39;
	mul.f64 	%fd23, %fd22, 0d3FD3333333333333;
	fma.rn.f64 	%fd24, %fd21, 0d3FE0000000000000, %fd23;
	cvt.rn.f32.f64 	%f40, %fd24;
	st.global.f32 	[%rd25], %f40;
	add.s64 	%rd26, %rd24, %rd16;
	ld.global.f32 	%f41, [%rd26];
	add.f32 	%f42, %f41, %f40;
	st.global.f32 	[%rd26], %f42;
	ld.global.f32 	%f43, [%rd12+24];
	ld.global.f32 	%f44, [%rd4];
	mul.f32 	%f45, %f43, %f44;
	cvt.f64.f32 	%fd25, %f45;
	add.s64 	%rd27, %rd25, %rd16;
	ld.global.f32 	%f46, [%rd27];
	cvt.f64.f32 	%fd26, %f46;
	mul.f64 	%fd27, %fd26, 0d3FD3333333333333;
	fma.rn.f64 	%fd28, %fd25, 0d3FE0000000000000, %fd27;
	cvt.rn.f32.f64 	%f47, %fd28;
	st.global.f32 	[%rd27], %f47;
	add.s64 	%rd28, %rd26, %rd16;
	ld.global.f32 	%f48, [%rd28];
	add.f32 	%f49, %f48, %f47;
	st.global.f32 	[%rd28], %f49;
	ld.global.f32 	%f50, [%rd12+28];
	ld.global.f32 	%f51, [%rd4];
	mul.f32 	%f52, %f50, %f51;
	cvt.f64.f32 	%fd29, %f52;
	add.s64 	%rd29, %rd27, %rd16;
	ld.global.f32 	%f53, [%rd29];
	cvt.f64.f32 	%fd30, %f53;
	mul.f64 	%fd31, %fd30, 0d3FD3333333333333;
	fma.rn.f64 	%fd32, %fd29, 0d3FE0000000000000, %fd31;
	cvt.rn.f32.f64 	%f54, %fd32;
	st.global.f32 	[%rd29], %f54;
	add.s64 	%rd30, %rd28, %rd16;
	ld.global.f32 	%f55, [%rd30];
	add.f32 	%f56, %f55, %f54;
	st.global.f32 	[%rd30], %f56;
	add.s32 	%r38, %r38, 8;
	add.s32 	%r37, %r37, %r5;
	add.s32 	%r36, %r36, 8;
	setp.ne.s32 	%p3, %r38, 0;
	@%p3 bra 	$L__BB5_3;
$L__BB5_4:
	setp.eq.s32 	%p4, %r2, 0;
	@%p4 bra 	$L__BB5_12;
	and.b32  	%r13, %r21, 3;
	setp.lt.u32 	%p5, %r2, 4;
	@%p5 bra 	$L__BB5_7;
	add.s32 	%r29, %r40, %r18;
	mul.wide.s32 	%rd31, %r29, 4;
	add.s64 	%rd32, %rd3, %rd31;
	ld.global.f32 	%f57, [%rd32];
	ld.global.f32 	%f58, [%rd4];
	mul.f32 	%f59, %f57, %f58;
	cvt.f64.f32 	%fd33, %f59;
	mad.lo.s32 	%r30, %r40, %r22, %r1;
	mul.wide.s32 	%rd33, %r30, 4;
	add.s64 	%rd34, %rd2, %rd33;
	ld.global.f32 	%f60, [%rd34];
	cvt.f64.f32 	%fd34, %f60;
	mul.f64 	%fd35, %fd34, 0d3FD3333333333333;
	fma.rn.f64 	%fd36, %fd33, 0d3FE0000000000000, %fd35;
	cvt.rn.f32.f64 	%f61, %fd36;
	st.global.f32 	[%rd34], %f61;
	add.s64 	%rd35, %rd1, %rd33;
	ld.global.f32 	%f62, [%rd35];
	add.f32 	%f63, %f62, %f61;
	st.global.f32 	[%rd35], %f63;
	ld.global.f32 	%f64, [%rd32+4];
	ld.global.f32 	%f65, [%rd4];
	mul.f32 	%f66, %f64, %f65;
	cvt.f64.f32 	%fd37, %f66;
	mul.wide.s32 	%rd36, %r22, 4;
	add.s64 	%rd37, %rd34, %rd36;
	ld.global.f32 	%f67, [%rd37];
	cvt.f64.f32 	%fd38, %f67;
	mul.f64 	%fd39, %fd38, 0d3FD3333333333333;
	fma.rn.f64 	%fd40, %fd37, 0d3FE0000000000000, %fd39;
	cvt.rn.f32.f64 	%f68, %fd40;
	st.global.f32 	[%rd37], %f68;
	add.s64 	%rd38, %rd35, %rd36;
	ld.global.f32 	%f69, [%rd38];
	add.f32 	%f70, %f69, %f68;
	st.global.f32 	[%rd38], %f70;
	ld.global.f32 	%f71, [%rd32+8];
	ld.global.f32 	%f72, [%rd4];
	mul.f32 	%f73, %f71, %f72;
	cvt.f64.f32 	%fd41, %f73;
	add.s64 	%rd39, %rd37, %rd36;
	ld.global.f32 	%f74, [%rd39];
	cvt.f64.f32 	%fd42, %f74;
	mul.f64 	%fd43, %fd42, 0d3FD3333333333333;
	fma.rn.f64 	%fd44, %fd41, 0d3FE0000000000000, %fd43;
	cvt.rn.f32.f64 	%f75, %fd44;
	st.global.f32 	[%rd39], %f75;
	add.s64 	%rd40, %rd38, %rd36;
	ld.global.f32 	%f76, [%rd40];
	add.f32 	%f77, %f76, %f75;
	st.global.f32 	[%rd40], %f77;
	ld.global.f32 	%f78, [%rd32+12];
	ld.global.f32 	%f79, [%rd4];
	mul.f32 	%f80, %f78, %f79;
	cvt.f64.f32 	%fd45, %f80;
	add.s64 	%rd41, %rd39, %rd36;
	ld.global.f32 	%f81, [%rd41];
	cvt.f64.f32 	%fd46, %f81;
	mul.f64 	%fd47, %fd46, 0d3FD3333333333333;
	fma.rn.f64 	%fd48, %fd45, 0d3FE0000000000000, %fd47;
	cvt.rn.f32.f64 	%f82, %fd48;
	st.global.f32 	[%rd41], %f82;
	add.s64 	%rd42, %rd40, %rd36;
	ld.global.f32 	%f83, [%rd42];
	add.f32 	%f84, %f83, %f82;
	st.global.f32 	[%rd42], %f84;
	add.s32 	%r40, %r40, 4;
$L__BB5_7:
	setp.eq.s32 	%p6, %r13, 0;
	@%p6 bra 	$L__BB5_12;
	setp.eq.s32 	%p7, %r13, 1;
	@%p7 bra 	$L__BB5_10;
	add.s32 	%r31, %r40, %r18;
	mul.wide.s32 	%rd43, %r31, 4;
	add.s64 	%rd44, %rd3, %rd43;
	ld.global.f32 	%f85, [%rd44];
	ld.global.f32 	%f86, [%rd4];
	mul.f32 	%f87, %f85, %f86;
	cvt.f64.f32 	%fd49, %f87;
	mad.lo.s32 	%r32, %r40, %r22, %r1;
	mul.wide.s32 	%rd45, %r32, 4;
	add.s64 	%rd46, %rd2, %rd45;
	ld.global.f32 	%f88, [%rd46];
	cvt.f64.f32 	%fd50, %f88;
	mul.f64 	%fd51, %fd50, 0d3FD3333333333333;
	fma.rn.f64 	%fd52, %fd49, 0d3FE0000000000000, %fd51;
	cvt.rn.f32.f64 	%f89, %fd52;
	st.global.f32 	[%rd46], %f89;
	add.s64 	%rd47, %rd1, %rd45;
	ld.global.f32 	%f90, [%rd47];
	add.f32 	%f91, %f90, %f89;
	st.global.f32 	[%rd47], %f91;
	ld.global.f32 	%f92, [%rd44+4];
	ld.global.f32 	%f93, [%rd4];
	mul.f32 	%f94, %f92, %f93;
	cvt.f64.f32 	%fd53, %f94;
	mul.wide.s32 	%rd48, %r22, 4;
	add.s64 	%rd49, %rd46, %rd48;
	ld.global.f32 	%f95, [%rd49];
	cvt.f64.f32 	%fd54, %f95;
	mul.f64 	%fd55, %fd54, 0d3FD3333333333333;
	fma.rn.f64 	%fd56, %fd53, 0d3FE0000000000000, %fd55;
	cvt.rn.f32.f64 	%f96, %fd56;
	st.global.f32 	[%rd49], %f96;
	add.s64 	%rd50, %rd47, %rd48;
	ld.global.f32 	%f97, [%rd50];
	add.f32 	%f98, %f97, %f96;
	st.global.f32 	[%rd50], %f98;
	add.s32 	%r40, %r40, 2;
$L__BB5_10:
	and.b32  	%r33, %r21, 1;
	setp.eq.b32 	%p8, %r33, 1;
	not.pred 	%p9, %p8;
	@%p9 bra 	$L__BB5_12;
	add.s32 	%r34, %r40, %r18;
	mul.wide.s32 	%rd51, %r34, 4;
	add.s64 	%rd52, %rd3, %rd51;
	ld.global.f32 	%f99, [%rd52];
	ld.global.f32 	%f100, [%rd4];
	mul.f32 	%f101, %f99, %f100;
	cvt.f64.f32 	%fd57, %f101;
	mad.lo.s32 	%r35, %r40, %r22, %r1;
	mul.wide.s32 	%rd53, %r35, 4;
	add.s64 	%rd54, %rd2, %rd53;
	ld.global.f32 	%f102, [%rd54];
	cvt.f64.f32 	%fd58, %f102;
	mul.f64 	%fd59, %fd58, 0d3FD3333333333333;
	fma.rn.f64 	%fd60, %fd57, 0d3FE0000000000000, %fd59;
	cvt.rn.f32.f64 	%f103, %fd60;
	st.global.f32 	[%rd54], %f103;
	add.s64 	%rd55, %rd1, %rd53;
	ld.global.f32 	%f104, [%rd55];
	add.f32 	%f105, %f104, %f103;
	st.global.f32 	[%rd55], %f105;
$L__BB5_12:
	ret;

}


// ===== COMPILED SASS (sm_100) =====

	.target	sm_100

	.elftype	@"ET_EXEC"


//--------------------- .note.nv.tkinfo           --------------------------
	.section	.note.nv.tkinfo,"",@"SHT_NOTE"
	.sectionflags	@"SHF_NOTE_NV_TKINFO"
	.tkinfo
        /*0018*/ 	.word	0x00000002
        /*0030*/ 	.string	""
        /*0030*/ 	.string	"ptxas"
        /*0030*/ 	.string	"Cuda compilation tools, release 13.0, V13.0.88"
        /*0030*/ 	.string	"Build cuda_13.0.r13.0/compiler.36424714_0"
        /*0030*/ 	.string	"-arch sm_100 -m 64 "



//--------------------- .note.nv.cuinfo           --------------------------
	.section	.note.nv.cuinfo,"",@"SHT_NOTE"
	.sectionflags	@"SHF_NOTE_NV_CUINFO"
        /*0018*/ 	.short	0x0002
        /*001a*/ 	.short	0x0064
        /*001c*/ 	.short	0x0082
	.zero		2


//--------------------- .nv.info                  --------------------------
	.section	.nv.info,"",@"SHT_CUDA_INFO"
	.align	4


	//----- nvinfo : EIATTR_REGCOUNT
	.align		4
        /*0000*/ 	.byte	0x04, 0x2f
        /*0002*/ 	.short	(.L_1 - .L_0)
	.align		4
.L_0:
        /*0004*/ 	.word	index@(_Z14WeightCreationPfi)
        /*0008*/ 	.word	0x0000000a


	//----- nvinfo : EIATTR_FRAME_SIZE
	.align		4
.L_1:
        /*000c*/ 	.byte	0x04, 0x11
        /*000e*/ 	.short	(.L_3 - .L_2)
	.align		4
.L_2:
        /*0010*/ 	.word	index@(_Z14WeightCreationPfi)
        /*0014*/ 	.word	0x00000000


	//----- nvinfo : EIATTR_REGCOUNT
	.align		4
.L_3:
        /*0018*/ 	.byte	0x04, 0x2f
        /*001a*/ 	.short	(.L_5 - .L_4)
	.align		4
.L_4:
        /*001c*/ 	.word	index@(_Z9InputDataPfS_i)
        /*0020*/ 	.word	0x0000000a


	//----- nvinfo : EIATTR_FRAME_SIZE
	.align		4
.L_5:
        /*0024*/ 	.byte	0x04, 0x11
        /*0026*/ 	.short	(.L_7 - .L_6)
	.align		4
.L_6:
        /*0028*/ 	.word	index@(_Z9InputDataPfS_i)
        /*002c*/ 	.word	0x00000000


	//----- nvinfo : EIATTR_REGCOUNT
	.align		4
.L_7:
        /*0030*/ 	.byte	0x04, 0x2f
        /*0032*/ 	.short	(.L_9 - .L_8)
	.align		4
.L_8:
        /*0034*/ 	.word	index@(_Z7SumfunciiiPfS_i)
        /*0038*/ 	.word	0x00000020


	//----- nvinfo : EIATTR_FRAME_SIZE
	.align		4
.L_9:
        /*003c*/ 	.byte	0x04, 0x11
        /*003e*/ 	.short	(.L_11 - .L_10)
	.align		4
.L_10:
        /*0040*/ 	.word	index@($__internal_0_$__cuda_sm20_rcp_rn_f32_slowpath)
        /*0044*/ 	.word	0x00000000


	//----- nvinfo : EIATTR_FRAME_SIZE
	.align		4
.L_11:
        /*0048*/ 	.byte	0x04, 0x11
        /*004a*/ 	.short	(.L_13 - .L_12)
	.align		4
.L_12:
        /*004c*/ 	.word	index@(_Z7SumfunciiiPfS_i)
        /*0050*/ 	.word	0x00000000


	//----- nvinfo : EIATTR_REGCOUNT
	.align		4
.L_13:
        /*0054*/ 	.byte	0x04, 0x2f
        /*0056*/ 	.short	(.L_15 - .L_14)
	.align		4
.L_14:
        /*0058*/ 	.word	index@(_Z5DeltaPfS_S_ii)
        /*005c*/ 	.word	0x0000000e


	//----- nvinfo : EIATTR_FRAME_SIZE
	.align		4
.L_15:
        /*0060*/ 	.byte	0x04, 0x11
        /*0062*/ 	.short	(.L_17 - .L_16)
	.align		4
.L_16:
        /*0064*/ 	.word	index@(_Z5DeltaPfS_S_ii)
        /*0068*/ 	.word	0x00000000


	//----- nvinfo : EIATTR_REGCOUNT
	.align		4
.L_17:
        /*006c*/ 	.byte	0x04, 0x2f
        /*006e*/ 	.short	(.L_19 - .L_18)
	.align		4
.L_18:
        /*0070*/ 	.word	index@(_Z6DeltaNiiiPfS_S_ii)
        /*0074*/ 	.word	0x00000020


	//----- nvinfo : EIATTR_FRAME_SIZE
	.align		4
.L_19:
        /*0078*/ 	.byte	0x04, 0x11
        /*007a*/ 	.short	(.L_21 - .L_20)
	.align		4
.L_20:
        /*007c*/ 	.word	index@(_Z6DeltaNiiiPfS_S_ii)
        /*0080*/ 	.word	0x00000000


	//----- nvinfo : EIATTR_REGCOUNT
	.align		4
.L_21:
        /*0084*/ 	.byte	0x04, 0x2f
        /*0086*/ 	.short	(.L_23 - .L_22)
	.align		4
.L_22:
        /*0088*/ 	.word	index@(_Z6DeltawPfS_S_S_iiiii)
        /*008c*/ 	.word	0x0000001e


	//----- nvinfo : EIATTR_FRAME_SIZE
	.align		4
.L_23:
        /*0090*/ 	.byte	0x04, 0x11
        /*0092*/ 	.short	(.L_25 - .L_24)
	.align		4
.L_24:
        /*0094*/ 	.word	index@(_Z6DeltawPfS_S_S_iiiii)
        /*0098*/ 	.word	0x00000000


	//----- nvinfo : EIATTR_MIN_STACK_SIZE
	.align		4
.L_25:
        /*009c*/ 	.byte	0x04, 0x12
        /*009e*/ 	.short	(.L_27 - .L_26)
	.align		4
.L_26:
        /*00a0*/ 	.word	index@(_Z6DeltawPfS_S_S_iiiii)
        /*00a4*/ 	.word	0x00000000


	//----- nvinfo : EIATTR_MIN_STACK_SIZE
	.align		4
.L_27:
        /*00a8*/ 	.byte	0x04, 0x12
        /*00aa*/ 	.short	(.L_29 - .L_28)
	.align		4
.L_28:
        /*00ac*/ 	.word	index@(_Z6DeltaNiiiPfS_S_ii)
        /*00b0*/ 	.word	0x00000000


	//----- nvinfo : EIATTR_MIN_STACK_SIZE
	.align		4
.L_29:
        /*00b4*/ 	.byte	0x04, 0x12
        /*00b6*/ 	.short	(.L_31 - .L_30)
	.align		4
.L_30:
        /*00b8*/ 	.word	index@(_Z5DeltaPfS_S_ii)
        /*00bc*/ 	.word	0x00000000


	//----- nvinfo : EIATTR_MIN_STACK_SIZE
	.align		4
.L_31:
        /*00c0*/ 	.byte	0x04, 0x12
        /*00c2*/ 	.short	(.L_33 - .L_32)
	.align		4
.L_32:
        /*00c4*/ 	.word	index@(_Z7SumfunciiiPfS_i)
        /*00c8*/ 	.word	0x00000000


	//----- nvinfo : EIATTR_MIN_STACK_SIZE
	.align		4
.L_33:
        /*00cc*/ 	.byte	0x04, 0x12
        /*00ce*/ 	.short	(.L_35 - .L_34)
	.align		4
.L_34:
        /*00d0*/ 	.word	index@(_Z9InputDataPfS_i)
        /*00d4*/ 	.word	0x00000000


	//----- nvinfo : EIATTR_MIN_STACK_SIZE
	.align		4
.L_35:
        /*00d8*/ 	.byte	0x04, 0x12
        /*00da*/ 	.short	(.L_37 - .L_36)
	.align		4
.L_36:
        /*00dc*/ 	.word	index@(_Z14WeightCreationPfi)
        /*00e0*/ 	.word	0x00000000
.L_37:


//--------------------- .nv.compat                --------------------------
	.section	.nv.compat,"",@"SHT_CUDA_COMPAT_INFO"
	.align	4
        /*0000*/ 	.byte	0x02, 0x09, 0x00, 0x00, 0x02, 0x02, 0x01, 0x00, 0x02, 0x05, 0x05, 0x00, 0x03, 0x07, 0x01, 0x01
        /*0010*/ 	.byte	0x02, 0x03, 0x00, 0x00, 0x02, 0x06, 0x01, 0x00, 0x04, 0x0b, 0x08, 0x00, 0x01, 0x00, 0x00, 0x00
        /*0020*/ 	.byte	0x00, 0x00, 0x00, 0x00


//--------------------- .nv.info._Z6DeltawPfS_S_S_iiiii --------------------------
	.section	.nv.info._Z6DeltawPfS_S_S_iiiii,"",@"SHT_CUDA_INFO"
	.sectionflags	@""
	.align	4


	//----- nvinfo : EIATTR_CUDA_API_VERSION
	.align		4
        /*0000*/ 	.byte	0x04, 0x37
        /*0002*/ 	.short	(.L_39 - .L_38)
.L_38:
        /*0004*/ 	.word	0x00000082


	//----- nvinfo : EIATTR_KPARAM_INFO
	.align		4
.L_39:
        /*0008*/ 	.byte	0x04, 0x17
        /*000a*/ 	.short	(.L_41 - .L_40)
.L_40:
        /*000c*/ 	.word	0x00000000
        /*0010*/ 	.short	0x0008
        /*0012*/ 	.short	0x0030
        /*0014*/ 	.byte	0x00, 0xf0, 0x11, 0x00


	//----- nvinfo : EIATTR_KPARAM_INFO
	.align		4
.L_41:
        /*0018*/ 	.byte	0x04, 0x17
        /*001a*/ 	.short	(.L_43 - .L_42)
.L_42:
        /*001c*/ 	.word	0x00000000
        /*0020*/ 	.short	0x0007
        /*0022*/ 	.short	0x002c
        /*0024*/ 	.byte	0x00, 0xf0, 0x11, 0x00


	//----- nvinfo : EIATTR_KPARAM_INFO
	.align		4
.L_43:
        /*0028*/ 	.byte	0x04, 0x17
        /*002a*/ 	.short	(.L_45 - .L_44)
.L_44:
        /*002c*/ 	.word	0x00000000
        /*0030*/ 	.short	0x0006
        /*0032*/ 	.short	0x0028
        /*0034*/ 	.byte	0x00, 0xf0, 0x11, 0x00


	//----- nvinfo : EIATTR_KPARAM_INFO
	.align		4
.L_45:
        /*0038*/ 	.byte	0x04, 0x17
        /*003a*/ 	.short	(.L_47 - .L_46)
.L_46:
        /*003c*/ 	.word	0x00000000
        /*0040*/ 	.short	0x0005
        /*0042*/ 	.short	0x0024
        /*0044*/ 	.byte	0x00, 0xf0, 0x11, 0x00


	//----- nvinfo : EIATTR_KPARAM_INFO
	.align		4
.L_47:
        /*0048*/ 	.byte	0x04, 0x17
        /*004a*/ 	.short	(.L_49 - .L_48)
.L_48:
        /*004c*/ 	.word	0x00000000
        /*0050*/ 	.short	0x0004
        /*0052*/ 	.short	0x0020
        /*0054*/ 	.byte	0x00, 0xf0, 0x11, 0x00


	//----- nvinfo : EIATTR_KPARAM_INFO
	.align		4
.L_49:
        /*0058*/ 	.byte	0x04, 0x17
        /*005a*/ 	.short	(.L_51 - .L_50)
.L_50:
        /*005c*/ 	.word	0x00000000
        /*0060*/ 	.short	0x0003
        /*0062*/ 	.short	0x0018
        /*0064*/ 	.byte	0x00, 0xf5, 0x21, 0x00


	//----- nvinfo : EIATTR_KPARAM_INFO
	.align		4
.L_51:
        /*0068*/ 	.byte	0x04, 0x17
        /*006a*/ 	.short	(.L_53 - .L_52)
.L_52:
        /*006c*/ 	.word	0x00000000
        /*0070*/ 	.short	0x0002
        /*0072*/ 	.short	0x0010
        /*0074*/ 	.byte	0x00, 0xf5, 0x21, 0x00


	//----- nvinfo : EIATTR_KPARAM_INFO
	.align		4
.L_53:
        /*0078*/ 	.byte	0x04, 0x17
        /*007a*/ 	.short	(.L_55 - .L_54)
.L_54:
        /*007c*/ 	.word	0x00000000
        /*0080*/ 	.short	0x0001
        /*0082*/ 	.short	0x0008
        /*0084*/ 	.byte	0x00, 0xf5, 0x21, 0x00


	//----- nvinfo : EIATTR_KPARAM_INFO
	.align		4
.L_55:
        /*0088*/ 	.byte	0x04, 0x17
        /*008a*/ 	.short	(.L_57 - .L_56)
.L_56:
        /*008c*/ 	.word	0x00000000
        /*0090*/ 	.short	0x0000
        /*0092*/ 	.short	0x0000
        /*0094*/ 	.byte	0x00, 0xf5, 0x21, 0x00


	//----- nvinfo : EIATTR_SPARSE_MMA_MASK
	.align		4
.L_57:
        /*0098*/ 	.byte	0x03, 0x50
        /*009a*/ 	.short	0x0000


	//----- nvinfo : EIATTR_MAXREG_COUNT
	.align		4
        /*009c*/ 	.byte	0x03, 0x1b
        /*009e*/ 	.short	0x00ff


	//----- nvinfo : EIATTR_MERCURY_ISA_VERSION
	.align		4
        /*00a0*/ 	.byte	0x03, 0x5f
        /*00a2*/ 	.short	0x0101


	//----- nvinfo : EIATTR_VRC_CTA_INIT_COUNT
	.align		4
        /*00a4*/ 	.byte	0x02, 0x4a
	.zero		1
	.zero		1


	//----- nvinfo : EIATTR_EXIT_INSTR_OFFSETS
	.align		4
        /*00a8*/ 	.byte	0x04, 0x1c
        /*00aa*/ 	.short	(.L_59 - .L_58)


	//   ....[0]....
.L_58:
        /*00ac*/ 	.word	0x00000030


	//   ....[1]....
        /*00b0*/ 	.word	0x000009d0


	//   ....[2]....
        /*00b4*/ 	.word	0x00000e90


	//   ....[3]....
        /*00b8*/ 	.word	0x00001170


	//   ....[4]....
        /*00bc*/ 	.word	0x00001310


	//----- nvinfo : EIATTR_CBANK_PARAM_SIZE
	.align		4
.L_59:
        /*00c0*/ 	.byte	0x03, 0x19
        /*00c2*/ 	.short	0x0034


	//----- nvinfo : EIATTR_PARAM_CBANK
	.align		4
        /*00c4*/ 	.byte	0x04, 0x0a
        /*00c6*/ 	.short	(.L_61 - .L_60)
	.align		4
.L_60:
        /*00c8*/ 	.word	index@(.nv.constant0._Z6DeltawPfS_S_S_iiiii)
        /*00cc*/ 	.short	0x0380
        /*00ce*/ 	.short	0x0034


	//----- nvinfo : EIATTR_SW_WAR
	.align		4
.L_61:
        /*00d0*/ 	.byte	0x04, 0x36
        /*00d2*/ 	.short	(.L_63 - .L_62)
.L_62:
        /*00d4*/ 	.word	0x00000008
.L_63:


//--------------------- .nv.info._Z6DeltaNiiiPfS_S_ii --------------------------
	.section	.nv.info._Z6DeltaNiiiPfS_S_ii,"",@"SHT_CUDA_INFO"
	.sectionflags	@""
	.align	4


	//----- nvinfo : EIATTR_CUDA_API_VERSION
	.align		4
        /*0000*/ 	.byte	0x04, 0x37
        /*0002*/ 	.short	(.L_65 - .L_64)
.L_64:
        /*0004*/ 	.word	0x00000082


	//----- nvinfo : EIATTR_KPARAM_INFO
	.align		4
.L_65:
        /*0008*/ 	.byte	0x04, 0x17
        /*000a*/ 	.short	(.L_67 - .L_66)
.L_66:
        /*000c*/ 	.word	0x00000000
        /*0010*/ 	.short	0x0007
        /*0012*/ 	.short	0x002c
        /*0014*/ 	.byte	0x00, 0xf0, 0x11, 0x00


	//----- nvinfo : EIATTR_KPARAM_INFO
	.align		4
.L_67:
        /*0018*/ 	.byte	0x04, 0x17
        /*001a*/ 	.short	(.L_69 - .L_68)
.L_68:
        /*001c*/ 	.word	0x00000000
        /*0020*/ 	.short	0x0006
        /*0022*/ 	.short	0x0028
        /*0024*/ 	.byte	0x00, 0xf0, 0x11, 0x00


	//----- nvinfo : EIATTR_KPARAM_INFO
	.align		4
.L_69:
        /*0028*/ 	.byte	0x04, 0x17
        /*002a*/ 	.short	(.L_71 - .L_70)
.L_70:
        /*002c*/ 	.word	0x00000000
        /*0030*/ 	.short	0x0005
        /*0032*/ 	.short	0x0020
        /*0034*/ 	.byte	0x00, 0xf5, 0x21, 0x00


	//----- nvinfo : EIATTR_KPARAM_INFO
	.align		4
.L_71:
        /*0038*/ 	.byte	0x04, 0x17
        /*003a*/ 	.short	(.L_73 - .L_72)
.L_72:
        /*003c*/ 	.word	0x00000000
        /*0040*/ 	.short	0x0004
        /*0042*/ 	.short	0x0018
        /*0044*/ 	.byte	0x00, 0xf5, 0x21, 0x00


	//----- nvinfo : EIATTR_KPARAM_INFO
	.align		4
.L_73:
        /*0048*/ 	.byte	0x04, 0x17
        /*004a*/ 	.short	(.L_75 - .L_74)
.L_74:
        /*004c*/ 	.word	0x00000000
        /*0050*/ 	.short	0x0003
        /*0052*/ 	.short	0x0010
        /*0054*/ 	.byte	0x00, 0xf5, 0x21, 0x00


	//----- nvinfo : EIATTR_KPARAM_INFO
	.align		4
.L_75:
        /*0058*/ 	.byte	0x04, 0x17
        /*005a*/ 	.short	(.L_77 - .L_76)
.L_76:
        /*005c*/ 	.word	0x00000000
        /*0060*/ 	.short	0x0002
        /*0062*/ 	.short	0x0008
        /*0064*/ 	.byte	0x00, 0xf0, 0x11, 0x00


	//----- nvinfo : EIATTR_KPARAM_INFO
	.align		4
.L_77:
        /*0068*/ 	.byte	0x04, 0x17
        /*006a*/ 	.short	(.L_79 - .L_78)
.L_78:
        /*006c*/ 	.word	0x00000000
        /*0070*/ 	.short	0x0001
        /*0072*/ 	.short	0x0004
        /*0074*/ 	.byte	0x00, 0xf0, 0x11, 0x00


	//----- nvinfo : EIATTR_KPARAM_INFO
	.align		4
.L_79:
        /*0078*/ 	.byte	0x04, 0x17
        /*007a*/ 	.short	(.L_81 - .L_80)
.L_80:
        /*007c*/ 	.word	0x00000000
        /*0080*/ 	.short	0x0000
        /*0082*/ 	.short	0x0000
        /*0084*/ 	.byte	0x00, 0xf0, 0x11, 0x00


	//----- nvinfo : EIATTR_SPARSE_MMA_MASK
	.align		4
.L_81:
        /*0088*/ 	.byte	0x03, 0x50
        /*008a*/ 	.short	0x0000


	//----- nvinfo : EIATTR_MAXREG_COUNT
	.align		4
        /*008c*/ 	.byte	0x03, 0x1b
        /*008e*/ 	.short	0x00ff


	//----- nvinfo : EIATTR_MERCURY_ISA_VERSION
	.align		4
        /*0090*/ 	.byte	0x03, 0x5f
        /*0092*/ 	.short	0x0101


	//----- nvinfo : EIATTR_VRC_CTA_INIT_COUNT
	.align		4
        /*0094*/ 	.byte	0x02, 0x4a
	.zero		1
	.zero		1


	//----- nvinfo : EIATTR_EXIT_INSTR_OFFSETS
	.align		4
        /*0098*/ 	.byte	0x04, 0x1c
        /*009a*/ 	.short	(.L_83 - .L_82)


	//   ....[0]....
.L_82:
        /*009c*/ 	.word	0x000008e0


	//----- nvinfo : EIATTR_CBANK_PARAM_SIZE
	.align		4
.L_83:
        /*00a0*/ 	.byte	0x03, 0x19
        /*00a2*/ 	.short	0x0030


	//----- nvinfo : EIATTR_PARAM_CBANK
	.align		4
        /*00a4*/ 	.byte	0x04, 0x0a
        /*00a6*/ 	.short	(.L_85 - .L_84)
	.align		4
.L_84:
        /*00a8*/ 	.word	index@(.nv.constant0._Z6DeltaNiiiPfS_S_ii)
        /*00ac*/ 	.short	0x0380
        /*00ae*/ 	.short	0x0030


	//----- nvinfo : EIATTR_SW_WAR
	.align		4
.L_85:
        /*00b0*/ 	.byte	0x04, 0x36
        /*00b2*/ 	.short	(.L_87 - .L_86)
.L_86:
        /*00b4*/ 	.word	0x00000008
.L_87:


//--------------------- .nv.info._Z5DeltaPfS_S_ii --------------------------
	.section	.nv.info._Z5DeltaPfS_S_ii,"",@"SHT_CUDA_INFO"
	.sectionflags	@""
	.align	4


	//----- nvinfo : EIATTR_CUDA_API_VERSION
	.align		4
        /*0000*/ 	.byte	0x04, 0x37
        /*0002*/ 	.short	(.L_89 - .L_88)
.L_88:
        /*0004*/ 	.word	0x00000082


	//----- nvinfo : EIATTR_KPARAM_INFO
	.align		4
.L_89:
        /*0008*/ 	.byte	0x04, 0x17
        /*000a*/ 	.short	(.L_91 - .L_90)
.L_90:
        /*000c*/ 	.word	0x00000000
        /*0010*/ 	.short	0x0004
        /*0012*/ 	.short	0x001c
        /*0014*/ 	.byte	0x00, 0xf0, 0x11, 0x00


	//----- nvinfo : EIATTR_KPARAM_INFO
	.align		4
.L_91:
        /*0018*/ 	.byte	0x04, 0x17
        /*001a*/ 	.short	(.L_93 - .L_92)
.L_92:
        /*001c*/ 	.word	0x00000000
        /*0020*/ 	.short	0x0003
        /*0022*/ 	.short	0x0018
        /*0024*/ 	.byte	0x00, 0xf0, 0x11, 0x00


	//----- nvinfo : EIATTR_KPARAM_INFO
	.align		4
.L_93:
        /*0028*/ 	.byte	0x04, 0x17
        /*002a*/ 	.short	(.L_95 - .L_94)
.L_94:
        /*002c*/ 	.word	0x00000000
        /*0030*/ 	.short	0x0002
        /*0032*/ 	.short	0x0010
        /*0034*/ 	.byte	0x00, 0xf5, 0x21, 0x00


	//----- nvinfo : EIATTR_KPARAM_INFO
	.align		4
.L_95:
        /*0038*/ 	.byte	0x04, 0x17
        /*003a*/ 	.short	(.L_97 - .L_96)
.L_96:
        /*003c*/ 	.word	0x00000000
        /*0040*/ 	.short	0x0001
        /*0042*/ 	.short	0x0008
        /*0044*/ 	.byte	0x00, 0xf5, 0x21, 0x00


	//----- nvinfo : EIATTR_KPARAM_INFO
	.align		4
.L_97:
        /*0048*/ 	.byte	0x04, 0x17
        /*004a*/ 	.short	(.L_99 - .L_98)
.L_98:
        /*004c*/ 	.word	0x00000000
        /*0050*/ 	.short	0x0000
        /*0052*/ 	.short	0x0000
        /*0054*/ 	.byte	0x00, 0xf5, 0x21, 0x00


	//----- nvinfo : EIATTR_SPARSE_MMA_MASK
	.align		4
.L_99:
        /*0058*/ 	.byte	0x03, 0x50
        /*005a*/ 	.short	0x0000


	//----- nvinfo : EIATTR_MAXREG_COUNT
	.align		4
        /*005c*/ 	.byte	0x03, 0x1b
        /*005e*/ 	.short	0x00ff


	//----- nvinfo : EIATTR_MERCURY_ISA_VERSION
	.align		4
        /*0060*/ 	.byte	0x03, 0x5f
        /*0062*/ 	.short	0x0101


	//----- nvinfo : EIATTR_VRC_CTA_INIT_COUNT
	.align		4
        /*0064*/ 	.byte	0x02, 0x4a
	.zero		1
	.zero		1


	//----- nvinfo : EIATTR_EXIT_INSTR_OFFSETS
	.align		4
        /*0068*/ 	.byte	0x04, 0x1c
        /*006a*/ 	.short	(.L_101 - .L_100)


	//   ....[0]....
.L_100:
        /*006c*/ 	.word	0x00000070


	//   ....[1]....
        /*0070*/ 	.word	0x00000180


	//----- nvinfo : EIATTR_CBANK_PARAM_SIZE
	.align		4
.L_101:
        /*0074*/ 	.byte	0x03, 0x19
        /*0076*/ 	.short	0x0020


	//----- nvinfo : EIATTR_PARAM_CBANK
	.align		4
        /*0078*/ 	.byte	0x04, 0x0a
        /*007a*/ 	.short	(.L_103 - .L_102)
	.align		4
.L_102:
        /*007c*/ 	.word	index@(.nv.constant0._Z5DeltaPfS_S_ii)
        /*0080*/ 	.short	0x0380
        /*0082*/ 	.short	0x0020


	//----- nvinfo : EIATTR_SW_WAR
	.align		4
.L_103:
        /*0084*/ 	.byte	0x04, 0x36
        /*0086*/ 	.short	(.L_105 - .L_104)
.L_104:
        /*0088*/ 	.word	0x00000008
.L_105:


//--------------------- .nv.info._Z7SumfunciiiPfS_i --------------------------
	.section	.nv.info._Z7SumfunciiiPfS_i,"",@"SHT_CUDA_INFO"
	.sectionflags	@""
	.align	4


	//----- nvinfo : EIATTR_CUDA_API_VERSION
	.align		4
        /*0000*/ 	.byte	0x04, 0x37
        /*0002*/ 	.short	(.L_107 - .L_106)
.L_106:
        /*0004*/ 	.word	0x00000082


	//----- nvinfo : EIATTR_KPARAM_INFO
	.align		4
.L_107:
        /*0008*/ 	.byte	0x04, 0x17
        /*000a*/ 	.short	(.L_109 - .L_108)
.L_108:
        /*000c*/ 	.word	0x00000000
        /*0010*/ 	.short	0x0005
        /*0012*/ 	.short	0x0020
        /*0014*/ 	.byte	0x00, 0xf0, 0x11, 0x00


	//----- nvinfo : EIATTR_KPARAM_INFO
	.align		4
.L_109:
        /*0018*/ 	.byte	0x04, 0x17
        /*001a*/ 	.short	(.L_111 - .L_110)
.L_110:
        /*001c*/ 	.word	0x00000000
        /*0020*/ 	.short	0x0004
        /*0022*/ 	.short	0x0018
        /*0024*/ 	.byte	0x00, 0xf5, 0x21, 0x00


	//----- nvinfo : EIATTR_KPARAM_INFO
	.align		4
.L_111:
        /*0028*/ 	.byte	0x04, 0x17
        /*002a*/ 	.short	(.L_113 - .L_112)
.L_112:
        /*002c*/ 	.word	0x00000000
        /*0030*/ 	.short	0x0003
        /*0032*/ 	.short	0x0010
        /*0034*/ 	.byte	0x00, 0xf5, 0x21, 0x00


	//----- nvinfo : EIATTR_KPARAM_INFO
	.align		4
.L_113:
        /*0038*/ 	.byte	0x04, 0x17
        /*003a*/ 	.short	(.L_115 - .L_114)
.L_114:
        /*003c*/ 	.word	0x00000000
        /*0040*/ 	.short	0x0002
        /*0042*/ 	.short	0x0008
        /*0044*/ 	.byte	0x00, 0xf0, 0x11, 0x00


	//----- nvinfo : EIATTR_KPARAM_INFO
	.align		4
.L_115:
        /*0048*/ 	.byte	0x04, 0x17
        /*004a*/ 	.short	(.L_117 - .L_116)
.L_116:
        /*004c*/ 	.word	0x00000000
        /*0050*/ 	.short	0x0001
        /*0052*/ 	.short	0x0004
        /*0054*/ 	.byte	0x00, 0xf0, 0x11, 0x00


	//----- nvinfo : EIATTR_KPARAM_INFO
	.align		4
.L_117:
        /*0058*/ 	.byte	0x04, 0x17
        /*005a*/ 	.short	(.L_119 - .L_118)
.L_118:
        /*005c*/ 	.word	0x00000000
        /*0060*/ 	.short	0x0000
        /*0062*/ 	.short	0x0000
        /*0064*/ 	.byte	0x00, 0xf0, 0x11, 0x00


	//----- nvinfo : EIATTR_SPARSE_MMA_MASK
	.align		4
.L_119:
        /*0068*/ 	.byte	0x03, 0x50
        /*006a*/ 	.short	0x0000


	//----- nvinfo : EIATTR_MAXREG_COUNT
	.align		4
        /*006c*/ 	.byte	0x03, 0x1b
        /*006e*/ 	.short	0x00ff


	//----- nvinfo : EIATTR_MERCURY_ISA_VERSION
	.align		4
        /*0070*/ 	.byte	0x03, 0x5f
        /*0072*/ 	.short	0x0101


	//----- nvinfo : EIATTR_VRC_CTA_INIT_COUNT
	.align		4
        /*0074*/ 	.byte	0x02, 0x4a
	.zero		1
	.zero		1


	//----- nvinfo : EIATTR_EXIT_INSTR_OFFSETS
	.align		4
        /*0078*/ 	.byte	0x04, 0x1c
        /*007a*/ 	.short	(.L_121 - .L_120)


	//   ....[0]....
.L_120:
        /*007c*/ 	.word	0x00000070


	//   ....[1]....
        /*0080*/ 	.word	0x00000c20


	//----- nvinfo : EIATTR_CRS_STACK_SIZE
	.align		4
.L_121:
        /*0084*/ 	.byte	0x04, 0x1e
        /*0086*/ 	.short	(.L_123 - .L_122)
.L_122:
        /*0088*/ 	.word	0x00000000


	//----- nvinfo : EIATTR_CBANK_PARAM_SIZE
	.align		4
.L_123:
        /*008c*/ 	.byte	0x03, 0x19
        /*008e*/ 	.short	0x0024


	//----- nvinfo : EIATTR_PARAM_CBANK
	.align		4
        /*0090*/ 	.byte	0x04, 0x0a
        /*0092*/ 	.short	(.L_125 - .L_124)
	.align		4
.L_124:
        /*0094*/ 	.word	index@(.nv.constant0._Z7SumfunciiiPfS_i)
        /*0098*/ 	.short	0x0380
        /*009a*/ 	.short	0x0024


	//----- nvinfo : EIATTR_SW_WAR
	.align		4
.L_125:
        /*009c*/ 	.byte	0x04, 0x36
        /*009e*/ 	.short	(.L_127 - .L_126)
.L_126:
        /*00a0*/ 	.word	0x00000008
.L_127:


//--------------------- .nv.info._Z9InputDataPfS_i --------------------------
	.section	.nv.info._Z9InputDataPfS_i,"",@"SHT_CUDA_INFO"
	.sectionflags	@""
	.align	4


	//----- nvinfo : EIATTR_CUDA_API_VERSION
	.align		4
        /*0000*/ 	.byte	0x04, 0x37
        /*0002*/ 	.short	(.L_129 - .L_128)
.L_128:
        /*0004*/ 	.word	0x00000082


	//----- nvinfo : EIATTR_KPARAM_INFO
	.align		4
.L_129:
        /*0008*/ 	.byte	0x04, 0x17
        /*000a*/ 	.short	(.L_131 - .L_130)
.L_130:
        /*000c*/ 	.word	0x00000000
        /*0010*/ 	.short	0x0002
        /*0012*/ 	.short	0x0010
        /*0014*/ 	.byte	0x00, 0xf0, 0x11, 0x00


	//----- nvinfo : EIATTR_KPARAM_INFO
	.align		4
.L_131:
        /*0018*/ 	.byte	0x04, 0x17
        /*001a*/ 	.short	(.L_133 - .L_132)
.L_132:
        /*001c*/ 	.word	0x00000000
        /*0020*/ 	.short	0x0001
        /*0022*/ 	.short	0x0008
        /*0024*/ 	.byte	0x00, 0xf5, 0x21, 0x00


	//----- nvinfo : EIATTR_KPARAM_INFO
	.align		4
.L_133:
        /*0028*/ 	.byte	0x04, 0x17
        /*002a*/ 	.short	(.L_135 - .L_134)
.L_134:
        /*002c*/ 	.word	0x00000000
        /*0030*/ 	.short	0x0000
        /*0032*/ 	.short	0x0000
        /*0034*/ 	.byte	0x00, 0xf5, 0x21, 0x00


	//----- nvinfo : EIATTR_SPARSE_MMA_MASK
	.align		4
.L_135:
        /*0038*/ 	.byte	0x03, 0x50
        /*003a*/ 	.short	0x0000


	//----- nvinfo : EIATTR_MAXREG_COUNT
	.align		4
        /*003c*/ 	.byte	0x03, 0x1b
        /*003e*/ 	.short	0x00ff


	//----- nvinfo : EIATTR_MERCURY_ISA_VERSION
	.align		4
        /*0040*/ 	.byte	0x03, 0x5f
        /*0042*/ 	.short	0x0101


	//----- nvinfo : EIATTR_VRC_CTA_INIT_COUNT
	.align		4
        /*0044*/ 	.byte	0x02, 0x4a
	.zero		1
	.zero		1


	//----- nvinfo : EIATTR_EXIT_INSTR_OFFSETS
	.align		4
        /*0048*/ 	.byte	0x04, 0x1c
        /*004a*/ 	.short	(.L_137 - .L_136)


	//   ....[0]....
.L_136:
        /*004c*/ 	.word	0x00000070


	//   ....[1]....
        /*0050*/ 	.word	0x000000f0


	//----- nvinfo : EIATTR_CBANK_PARAM_SIZE
	.align		4
.L_137:
        /*0054*/ 	.byte	0x03, 0x19
        /*0056*/ 	.short	0x0014


	//----- nvinfo : EIATTR_PARAM_CBANK
	.align		4
        /*0058*/ 	.byte	0x04, 0x0a
        /*005a*/ 	.short	(.L_139 - .L_138)
	.align		4
.L_138:
        /*005c*/ 	.word	index@(.nv.constant0._Z9InputDataPfS_i)
        /*0060*/ 	.short	0x0380
        /*0062*/ 	.short	0x0014


	//----- nvinfo : EIATTR_SW_WAR
	.align		4
.L_139:
        /*0064*/ 	.byte	0x04, 0x36
        /*0066*/ 	.short	(.L_141 - .L_140)
.L_140:
        /*0068*/ 	.word	0x00000008
.L_141:


//--------------------- .nv.info._Z14WeightCreationPfi --------------------------
	.section	.nv.info._Z14WeightCreationPfi,"",@"SHT_CUDA_INFO"
	.sectionflags	@""
	.align	4


	//----- nvinfo : EIATTR_CUDA_API_VERSION
	.align		4
        /*0000*/ 	.byte	0x04, 0x37
        /*0002*/ 	.short	(.L_143 - .L_142)
.L_142:
        /*0004*/ 	.word	0x00000082


	//----- nvinfo : EIATTR_KPARAM_INFO
	.align		4
.L_143:
        /*0008*/ 	.byte	0x04, 0x17
        /*000a*/ 	.short	(.L_145 - .L_144)
.L_144:
        /*000c*/ 	.word	0x00000000
        /*0010*/ 	.short	0x0001
        /*0012*/ 	.short	0x0008
        /*0014*/ 	.byte	0x00, 0xf0, 0x11, 0x00


	//----- nvinfo : EIATTR_KPARAM_INFO
	.align		4
.L_145:
        /*0018*/ 	.byte	0x04, 0x17
        /*001a*/ 	.short	(.L_147 - .L_146)
.L_146:
        /*001c*/ 	.word	0x00000000
        /*0020*/ 	.short	0x0000
        /*0022*/ 	.short	0x0000
        /*0024*/ 	.byte	0x00, 0xf5, 0x21, 0x00


	//----- nvinfo : EIATTR_SPARSE_MMA_MASK
	.align		4
.L_147:
        /*0028*/ 	.byte	0x03, 0x50
        /*002a*/ 	.short	0x0000


	//----- nvinfo : EIATTR_MAXREG_COUNT
	.align		4
        /*002c*/ 	.byte	0x03, 0x1b
        /*002e*/ 	.short	0x00ff


	//----- nvinfo : EIATTR_MERCURY_ISA_VERSION
	.align		4
        /*0030*/ 	.byte	0x03, 0x5f
        /*0032*/ 	.short	0x0101


	//----- nvinfo : EIATTR_VRC_CTA_INIT_COUNT
	.align		4
        /*0034*/ 	.byte	0x02, 0x4a
	.zero		1
	.zero		1


	//----- nvinfo : EIATTR_EXIT_INSTR_OFFSETS
	.align		4
        /*0038*/ 	.byte	0x04, 0x1c
        /*003a*/ 	.short	(.L_149 - .L_148)


	//   ....[0]....
.L_148:
        /*003c*/ 	.word	0x00000070


	//   ....[1]....
        /*0040*/ 	.word	0x000000d0


	//----- nvinfo : EIATTR_CBANK_PARAM_SIZE
	.align		4
.L_149:
        /*0044*/ 	.byte	0x03, 0x19
        /*0046*/ 	.short	0x000c


	//----- nvinfo : EIATTR_PARAM_CBANK
	.align		4
        /*0048*/ 	.byte	0x04, 0x0a
        /*004a*/ 	.short	(.L_151 - .L_150)
	.align		4
.L_150:
        /*004c*/ 	.word	index@(.nv.constant0._Z14WeightCreationPfi)
        /*0050*/ 	.short	0x0380
        /*0052*/ 	.short	0x000c


	//----- nvinfo : EIATTR_SW_WAR
	.align		4
.L_151:
        /*0054*/ 	.byte	0x04, 0x36
        /*0056*/ 	.short	(.L_153 - .L_152)
.L_152:
        /*0058*/ 	.word	0x00000008
.L_153:


//--------------------- .nv.callgraph             --------------------------
	.section	.nv.callgraph,"",@"SHT_CUDA_CALLGRAPH"
	.align	4
	.sectionentsize	8
	.align		4
        /*0000*/ 	.word	0x00000000
	.align		4
        /*0004*/ 	.word	0xffffffff
	.align		4
        /*0008*/ 	.word	0x00000000
	.align		4
        /*000c*/ 	.word	0xfffffffe
	.align		4
        /*0010*/ 	.word	0x00000000
	.align		4
        /*0014*/ 	.word	0xfffffffd
	.align		4
        /*0018*/ 	.word	0x00000000
	.align		4
        /*001c*/ 	.word	0xfffffffc


//--------------------- .text._Z6DeltawPfS_S_S_iiiii --------------------------
	.section	.text._Z6DeltawPfS_S_S_iiiii,"ax",@progbits
	.align	128
        .global         _Z6DeltawPfS_S_S_iiiii
        .type           _Z6DeltawPfS_S_S_iiiii,@function
        .size           _Z6DeltawPfS_S_S_iiiii,(.L_x_26 - _Z6DeltawPfS_S_S_iiiii)
        .other          _Z6DeltawPfS_S_S_iiiii,@"STO_CUDA_ENTRY STV_DEFAULT"
_Z6DeltawPfS_S_S_iiiii:
.text._Z6DeltawPfS_S_S_iiiii:
[----:B------:R-:W-:Y:S08]  /*0000*/  LDC R1, c[0x0][0x37c] ;  /* 0x0000df00ff017b82 */ /* 0x000ff00000000800 */
[----:B------:R-:W0:Y:S02]  /*0010*/  LDC R0, c[0x0][0x3ac] ;  /* 0x0000eb00ff007b82 */ /* 0x000e240000000800 */
[----:B0-----:R-:W-:-:S13]  /*0020*/  ISETP.GE.AND P0, PT, R0, 0x1, PT ;  /* 0x000000010000780c */ /* 0x001fda0003f06270 */
[----:B------:R-:W-:Y:S05]  /*0030*/  @!P0 EXIT ;  /* 0x000000000000894d */ /* 0x000fea0003800000 */
[----:B------:R-:W-:Y:S01]  /*0040*/  S2UR UR5, SR_CTAID.Y ;  /* 0x00000000000579c3 */ /* 0x000fe20000002600 */
[----:B------:R-:W0:Y:S01]  /*0050*/  LDCU UR4, c[0x0][0x370] ;  /* 0x00006e00ff0477ac */ /* 0x000e220008000800 */
[C---:B------:R-:W-:Y:S01]  /*0060*/  ISETP.GE.U32.AND P1, PT, R0.reuse, 0x8, PT ;  /* 0x000000080000780c */ /* 0x040fe20003f26070 */
[----:B------:R-:W-:Y:S01]  /*0070*/  HFMA2 R6, -RZ, RZ, 0, 0 ;  /* 0x00000000ff067431 */ /* 0x000fe200000001ff */
[----:B------:R-:W-:Y:S01]  /*0080*/  LOP3.LUT R11, R0, 0x7, RZ, 0xc0, !PT ;  /* 0x00000007000b7812 */ /* 0x000fe200078ec0ff */
[----:B------:R-:W1:Y:S03]  /*0090*/  LDCU UR7, c[0x0][0x3a8] ;  /* 0x00007500ff0777ac */ /* 0x000e660008000800 */
[----:B------:R-:W0:Y:S01]  /*00a0*/  S2UR UR6, SR_CTAID.X ;  /* 0x00000000000679c3 */ /* 0x000e220000002500 */
[----:B------:R-:W2:Y:S01]  /*00b0*/  LDCU.64 UR8, c[0x0][0x358] ;  /* 0x00006b00ff0877ac */ /* 0x000ea20008000a00 */
[----:B------:R-:W-:-:S06]  /*00c0*/  ISETP.NE.AND P0, PT, R11, RZ, PT ;  /* 0x000000ff0b00720c */ /* 0x000fcc0003f05270 */
[----:B------:R-:W3:Y:S08]  /*00d0*/  LDC R5, c[0x0][0x3a4] ;  /* 0x0000e900ff057b82 */ /* 0x000ef00000000800 */
[----:B------:R-:W4:Y:S01]  /*00e0*/  LDC.64 R2, c[0x0][0x390] ;  /* 0x0000e400ff027b82 */ /* 0x000f220000000a00 */
[----:B0-----:R-:W-:-:S06]  /*00f0*/  UIMAD UR4, UR4, UR5, UR6 ;  /* 0x00000005040472a4 */ /* 0x001fcc000f8e0206 */
[----:B---3--:R-:W-:Y:S01]  /*0100*/  IADD3 R5, PT, PT, R5, UR4, RZ ;  /* 0x0000000405057c10 */ /* 0x008fe2000fffe0ff */
[----:B-1----:R-:W-:-:S04]  /*0110*/  UIADD3 UR4, UPT, UPT, UR4, UR7, URZ ;  /* 0x0000000704047290 */ /* 0x002fc8000fffe0ff */
[----:B----4-:R-:W-:Y:S01]  /*0120*/  IMAD.WIDE R2, R5, 0x4, R2 ;  /* 0x0000000405027825 */ /* 0x010fe200078e0202 */
[----:B--2---:R-:W-:Y:S07]  /*0130*/  @!P1 BRA `(.L_x_0) ;  /* 0x0000000800249947 */ /* 0x004fee0003800000 */
[----:B------:R-:W0:Y:S01]  /*0140*/  LDCU UR5, c[0x0][0x3a0] ;  /* 0x00007400ff0577ac */ /* 0x000e220008000800 */
[----:B------:R-:W-:Y:S02]  /*0150*/  LOP3.LUT R6, R0, 0x7ffffff8, RZ, 0xc0, !PT ;  /* 0x7ffffff800067812 */ /* 0x000fe400078ec0ff */
[----:B------:R-:W-:Y:S02]  /*0160*/  MOV R8, UR4 ;  /* 0x0000000400087c02 */ /* 0x000fe40008000f00 */
[----:B------:R-:W-:Y:S02]  /*0170*/  IADD3 R10, PT, PT, -R6, RZ, RZ ;  /* 0x000000ff060a7210 */ /* 0x000fe40007ffe1ff */
[----:B0-----:R-:W-:-:S07]  /*0180*/  MOV R7, UR5 ;  /* 0x0000000500077c02 */ /* 0x001fce0008000f00 */
.L_x_1:
[----:B0-----:R-:W0:Y:S01]  /*0190*/  LDC.64 R12, c[0x0][0x398] ;  /* 0x0000e600ff0c7b82 */ /* 0x001e220000000a00 */
[----:B------:R-:W2:Y:S07]  /*01a0*/  LDG.E R14, desc[UR8][R2.64] ;  /* 0x00000008020e7981 */ /* 0x000eae000c1e1900 */
[----:B------:R-:W1:Y:S01]  /*01b0*/  LDC.64 R4, c[0x0][0x388] ;  /* 0x0000e200ff047b82 */ /* 0x000e620000000a00 */
[----:B------:R-:W-:Y:S01]  /*01c0*/  UMOV UR6, 0x33333333 ;  /* 0x3333333300067882 */ /* 0x000fe20000000000 */
[----:B------:R-:W-:-:S06]  /*01d0*/  UMOV UR7, 0x3fd33333 ;  /* 0x3fd3333300077882 */ /* 0x000fcc0000000000 */
[----:B------:R-:W3:Y:S01]  /*01e0*/  LDC.64 R20, c[0x0][0x380] ;  /* 0x0000e000ff147b82 */ /* 0x000ee20000000a00 */
[----:B0-----:R-:W-:-:S05]  /*01f0*/  IMAD.WIDE R12, R8, 0x4, R12 ;  /* 0x00000004080c7825 */ /* 0x001fca00078e020c */
[----:B------:R-:W4:Y:S01]  /*0200*/  LDG.E R22, desc[UR8][R12.64] ;  /* 0x000000080c167981 */ /* 0x000f22000c1e1900 */
[----:B-1----:R-:W-:-:S05]  /*0210*/  IMAD.WIDE R4, R7, 0x4, R4 ;  /* 0x0000000407047825 */ /* 0x002fca00078e0204 */
[----:B------:R-:W2:Y:S01]  /*0220*/  LDG.E R9, desc[UR8][R4.64] ;  /* 0x0000000804097981 */ /* 0x000ea2000c1e1900 */
[----:B----4-:R-:W0:Y:S01]  /*0230*/  F2F.F64.F32 R16, R22 ;  /* 0x0000001600107310 */ /* 0x010e220000201800 */
[----:B--2---:R-:W-:Y:S02]  /*0240*/  FMUL R14, R9, R14 ;  /* 0x0000000e090e7220 */ /* 0x004fe40000400000 */
[----:B------:R-:W1:Y:S05]  /*0250*/  LDC R9, c[0x0][0x3b0] ;  /* 0x0000ec00ff097b82 */ /* 0x000e6a0000000800 */
[----:B------:R-:W2:Y:S01]  /*0260*/  F2F.F64.F32 R14, R14 ;  /* 0x0000000e000e7310 */ /* 0x000ea20000201800 */
[----:B0-----:R-:W-:-:S08]  /*0270*/  DMUL R16, R16, UR6 ;  /* 0x0000000610107c28 */ /* 0x001fd00008000000 */
[----:B--2---:R-:W-:-:S06]  /*0280*/  DFMA R18, R14, 0.5, R16 ;  /* 0x3fe000000e12782b */ /* 0x004fcc0000000010 */
[----:B------:R-:W0:Y:S01]  /*0290*/  F2F.F32.F64 R23, R18 ;  /* 0x0000001200177310 */ /* 0x000e220000301000 */
[----:B---3--:R-:W-:Y:S01]  /*02a0*/  IMAD.WIDE R16, R8, 0x4, R20 ;  /* 0x0000000408107825 */ /* 0x008fe200078e0214 */
[----:B0-----:R0:W-:Y:S04]  /*02b0*/  STG.E desc[UR8][R12.64], R23 ;  /* 0x000000170c007986 */ /* 0x0011e8000c101908 */
[----:B------:R-:W2:Y:S01]  /*02c0*/  LDG.E R20, desc[UR8][R16.64] ;  /* 0x0000000810147981 */ /* 0x000ea2000c1e1900 */
[----:B-1----:R-:W-:-:S04]  /*02d0*/  IMAD.WIDE R14, R9, 0x4, R12 ;  /* 0x00000004090e7825 */ /* 0x002fc800078e020c */
[----:B--2---:R-:W-:-:S05]  /*02e0*/  FADD R25, R23, R20 ;  /* 0x0000001417197221 */ /* 0x004fca0000000000 */
[----:B------:R1:W-:Y:S04]  /*02f0*/  STG.E desc[UR8][R16.64], R25 ;  /* 0x0000001910007986 */ /* 0x0003e8000c101908 */
[----:B------:R-:W2:Y:S04]  /*0300*/  LDG.E R24, desc[UR8][R14.64] ;  /* 0x000000080e187981 */ /* 0x000ea8000c1e1900 */
[----:B------:R-:W3:Y:S04]  /*0310*/  LDG.E R20, desc[UR8][R4.64+0x4] ;  /* 0x0000040804147981 */ /* 0x000ee8000c1e1900 */
[----:B------:R-:W3:Y:S01]  /*0320*/  LDG.E R21, desc[UR8][R2.64] ;  /* 0x0000000802157981 */ /* 0x000ee2000c1e1900 */
[----:B--2---:R-:W2:Y:S01]  /*0330*/  F2F.F64.F32 R18, R24 ;  /* 0x0000001800127310 */ /* 0x004ea20000201800 */
[----:B---3--:R-:W-:-:S07]  /*0340*/  FMUL R22, R20, R21 ;  /* 0x0000001514167220 */ /* 0x008fce0000400000 */
[----:B0-----:R-:W0:Y:S01]  /*0350*/  F2F.F64.F32 R12, R22 ;  /* 0x00000016000c7310 */ /* 0x001e220000201800 */
[----:B--2---:R-:W-:-:S08]  /*0360*/  DMUL R18, R18, UR6 ;  /* 0x0000000612127c28 */ /* 0x004fd00008000000 */
[----:B0-----:R-:W-:-:S06]  /*0370*/  DFMA R20, R12, 0.5, R18 ;  /* 0x3fe000000c14782b */ /* 0x001fcc0000000012 */
[----:B------:R-:W0:Y:S01]  /*0380*/  F2F.F32.F64 R23, R20 ;  /* 0x0000001400177310 */ /* 0x000e220000301000 */
[----:B------:R-:W-:Y:S01]  /*0390*/  IMAD.WIDE R18, R9, 0x4, R16 ;  /* 0x0000000409127825 */ /* 0x000fe200078e0210 */
[----:B0-----:R0:W-:Y:S04]  /*03a0*/  STG.E desc[UR8][R14.64], R23 ;  /* 0x000000170e007986 */ /* 0x0011e8000c101908 */
[----:B------:R-:W1:Y:S02]  /*03b0*/  LDG.E R12, desc[UR8][R18.64] ;  /* 0x00000008120c7981 */ /* 0x000e64000c1e1900 */
[----:B-1----:R-:W-:Y:S01]  /*03c0*/  FADD R25, R23, R12 ;  /* 0x0000000c17197221 */ /* 0x002fe20000000000 */
[----:B------:R-:W-:-:S04]  /*03d0*/  IMAD.WIDE R12, R9, 0x4, R14 ;  /* 0x00000004090c7825 */ /* 0x000fc800078e020e */
[----:B------:R1:W-:Y:S04]  /*03e0*/  STG.E desc[UR8][R18.64], R25 ;  /* 0x0000001912007986 */ /* 0x0003e8000c101908 */
[----:B------:R-:W2:Y:S04]  /*03f0*/  LDG.E R24, desc[UR8][R12.64] ;  /* 0x000000080c187981 */ /* 0x000ea8000c1e1900 */
[----:B------:R-:W3:Y:S04]  /*0400*/  LDG.E R22, desc[UR8][R4.64+0x8] ;  /* 0x0000080804167981 */ /* 0x000ee8000c1e1900 */
[----:B------:R-:W3:Y:S01]  /*0410*/  LDG.E R27, desc[UR8][R2.64] ;  /* 0x00000008021b7981 */ /* 0x000ee2000c1e1900 */
[----:B--2---:R-:W2:Y:S01]  /*0420*/  F2F.F64.F32 R16, R24 ;  /* 0x0000001800107310 */ /* 0x004ea20000201800 */
[----:B---3--:R-:W-:-:S07]  /*0430*/  FMUL R22, R22, R27 ;  /* 0x0000001b16167220 */ /* 0x008fce0000400000 */
[----:B------:R-:W3:Y:S01]  /*0440*/  F2F.F64.F32 R20, R22 ;  /* 0x0000001600147310 */ /* 0x000ee20000201800 */
[----:B--2---:R-:W-:-:S08]  /*0450*/  DMUL R16, R16, UR6 ;  /* 0x0000000610107c28 */ /* 0x004fd00008000000 */
[----:B---3--:R-:W-:-:S06]  /*0460*/  DFMA R20, R20, 0.5, R16 ;  /* 0x3fe000001414782b */ /* 0x008fcc0000000010 */
[----:B0-----:R-:W0:Y:S01]  /*0470*/  F2F.F32.F64 R23, R20 ;  /* 0x0000001400177310 */ /* 0x001e220000301000 */
        /* <DEDUP_REMOVED lines=54> */
[----:B0-----:R-:W-:Y:S01]  /*07e0*/  IMAD.WIDE R14, R9, 0x4, R18 ;  /* 0x00000004090e7825 */ /* 0x001fe200078e0212 */
[----:B--2---:R-:W0:Y:S03]  /*07f0*/  F2F.F64.F32 R16, R24 ;  /* 0x0000001800107310 */ /* 0x004e260000201800 */
[----:B---3--:R-:W-:-:S05]  /*0800*/  FMUL R22, R22, R27 ;  /* 0x0000001b16167220 */ /* 0x008fca0000400000 */
[----:B------:R-:W2:Y:S01]  /*0810*/  F2F.F64.F32 R20, R22 ;  /* 0x0000001600147310 */ /* 0x000ea20000201800 */
[----:B0-----:R-:W-:-:S08]  /*0820*/  DMUL R16, R16, UR6 ;  /* 0x0000000610107c28 */ /* 0x001fd00008000000 */
[----:B--2---:R-:W-:-:S06]  /*0830*/  DFMA R20, R20, 0.5, R16 ;  /* 0x3fe000001414782b */ /* 0x004fcc0000000010 */
[----:B------:R-:W0:Y:S02]  /*0840*/  F2F.F32.F64 R23, R20 ;  /* 0x0000001400177310 */ /* 0x000e240000301000 */
        /* <DEDUP_REMOVED lines=10> */
[----:B---3--:R-:W-:-:S06]  /*08f0*/  FMUL R20, R4, R27 ;  /* 0x0000001b04147220 */ /* 0x008fcc0000400000 */
[----:B------:R-:W2:Y:S01]  /*0900*/  F2F.F64.F32 R20, R20 ;  /* 0x0000001400147310 */ /* 0x000ea20000201800 */
[----:B0-----:R-:W-:-:S08]  /*0910*/  DMUL R18, R18, UR6 ;  /* 0x0000000612127c28 */ /* 0x001fd00008000000 */
[----:B--2---:R-:W-:-:S10]  /*0920*/  DFMA R18, R20, 0.5, R18 ;  /* 0x3fe000001412782b */ /* 0x004fd40000000012 */
[----:B------:R-:W0:Y:S02]  /*0930*/  F2F.F32.F64 R19, R18 ;  /* 0x0000001200137310 */ /* 0x000e240000301000 */
[----:B0-----:R0:W-:Y:S04]  /*0940*/  STG.E desc[UR8][R16.64], R19 ;  /* 0x0000001310007986 */ /* 0x0011e8000c101908 */
[----:B-1----:R-:W2:Y:S01]  /*0950*/  LDG.E R14, desc[UR8][R12.64] ;  /* 0x000000080c0e7981 */ /* 0x002ea2000c1e1900 */
[----:B------:R-:W-:-:S04]  /*0960*/  IADD3 R10, PT, PT, R10, 0x8, RZ ;  /* 0x000000080a0a7810 */ /* 0x000fc80007ffe0ff */
[----:B------:R-:W-:Y:S02]  /*0970*/  ISETP.NE.AND P1, PT, R10, RZ, PT ;  /* 0x000000ff0a00720c */ /* 0x000fe40003f25270 */
[----:B------:R-:W-:Y:S02]  /*0980*/  LEA R8, R9, R8, 0x3 ;  /* 0x0000000809087211 */ /* 0x000fe400078e18ff */
[----:B------:R-:W-:Y:S01]  /*0990*/  IADD3 R7, PT, PT, R7, 0x8, RZ ;  /* 0x0000000807077810 */ /* 0x000fe20007ffe0ff */
[----:B--2---:R-:W-:-:S05]  /*09a0*/  FADD R5, R19, R14 ;  /* 0x0000000e13057221 */ /* 0x004fca0000000000 */
[----:B------:R0:W-:Y:S03]  /*09b0*/  STG.E desc[UR8][R12.64], R5 ;  /* 0x000000050c007986 */ /* 0x0001e6000c101908 */
[----:B------:R-:W-:Y:S05]  /*09c0*/  @P1 BRA `(.L_x_1) ;  /* 0xfffffff400f01947 */ /* 0x000fea000383ffff */
.L_x_0:
[----:B------:R-:W-:Y:S05]  /*09d0*/  @!P0 EXIT ;  /* 0x000000000000894d */ /* 0x000fea0003800000 */
[----:B------:R-:W-:Y:S02]  /*09e0*/  ISETP.GE.U32.AND P0, PT, R11, 0x4, PT ;  /* 0x000000040b00780c */ /* 0x000fe40003f06070 */
[----:B0-----:R-:W-:-:S04]  /*09f0*/  LOP3.LUT R16, R0, 0x3, RZ, 0xc0, !PT ;  /* 0x0000000300107812 */ /* 0x001fc800078ec0ff */
[----:B------:R-:W-:-:S07]  /*0a00*/  ISETP.NE.AND P1, PT, R16, RZ, PT ;  /* 0x000000ff1000720c */ /* 0x000fce0003f25270 */
[----:B------:R-:W-:Y:S06]  /*0a10*/  @!P0 BRA `(.L_x_2) ;  /* 0x00000004001c8947 */ /* 0x000fec0003800000 */
[----:B------:R-:W0:Y:S01]  /*0a20*/  LDC R7, c[0x0][0x3b0] ;  /* 0x0000ec00ff077b82 */ /* 0x000e220000000800 */
[----:B------:R-:W2:Y:S07]  /*0a30*/  LDG.E R12, desc[UR8][R2.64] ;  /* 0x00000008020c7981 */ /* 0x000eae000c1e1900 */
[----:B------:R-:W1:Y:S08]  /*0a40*/  LDC R11, c[0x0][0x3a0] ;  /* 0x0000e800ff0b7b82 */ /* 0x000e700000000800 */
[----:B------:R-:W3:Y:S08]  /*0a50*/  LDC.64 R8, c[0x0][0x398] ;  /* 0x0000e600ff087b82 */ /* 0x000ef00000000a00 */
[----:B------:R-:W4:Y:S01]  /*0a60*/  LDC.64 R4, c[0x0][0x388] ;  /* 0x0000e200ff047b82 */ /* 0x000f220000000a00 */
[C---:B0-----:R-:W-:Y:S01]  /*0a70*/  IMAD R10, R6.reuse, R7, UR4 ;  /* 0x00000004060a7e24 */ /* 0x041fe2000f8e0207 */
[----:B-1----:R-:W-:Y:S01]  /*0a80*/  IADD3 R11, PT, PT, R6, R11, RZ ;  /* 0x0000000b060b7210 */ /* 0x002fe20007ffe0ff */
[----:B------:R-:W-:Y:S01]  /*0a90*/  UMOV UR6, 0x33333333 ;  /* 0x3333333300067882 */ /* 0x000fe20000000000 */
[----:B------:R-:W-:-:S04]  /*0aa0*/  UMOV UR7, 0x3fd33333 ;  /* 0x3fd3333300077882 */ /* 0x000fc80000000000 */
[----:B------:R-:W0:Y:S01]  /*0ab0*/  LDC.64 R18, c[0x0][0x380] ;  /* 0x0000e000ff127b82 */ /* 0x000e220000000a00 */
[----:B---3--:R-:W-:-:S05]  /*0ac0*/  IMAD.WIDE R8, R10, 0x4, R8 ;  /* 0x000000040a087825 */ /* 0x008fca00078e0208 */
[----:B------:R-:W3:Y:S01]  /*0ad0*/  LDG.E R20, desc[UR8][R8.64] ;  /* 0x0000000808147981 */ /* 0x000ee2000c1e1900 */
[----:B----4-:R-:W-:-:S05]  /*0ae0*/  IMAD.WIDE R4, R11, 0x4, R4 ;  /* 0x000000040b047825 */ /* 0x010fca00078e0204 */
[----:B------:R-:W2:Y:S01]  /*0af0*/  LDG.E R11, desc[UR8][R4.64] ;  /* 0x00000008040b7981 */ /* 0x000ea2000c1e1900 */
[----:B---3--:R-:W1:Y:S01]  /*0b00*/  F2F.F64.F32 R14, R20 ;  /* 0x00000014000e7310 */ /* 0x008e620000201800 */
[----:B--2---:R-:W-:-:S07]  /*0b10*/  FMUL R17, R11, R12 ;  /* 0x0000000c0b117220 */ /* 0x004fce0000400000 */
[----:B------:R-:W2:Y:S01]  /*0b20*/  F2F.F64.F32 R12, R17 ;  /* 0x00000011000c7310 */ /* 0x000ea20000201800 */
[----:B-1----:R-:W-:-:S08]  /*0b30*/  DMUL R14, R14, UR6 ;  /* 0x000000060e0e7c28 */ /* 0x002fd00008000000 */
[----:B--2---:R-:W-:-:S06]  /*0b40*/  DFMA R14, R12, 0.5, R14 ;  /* 0x3fe000000c0e782b */ /* 0x004fcc000000000e */
[----:B------:R-:W1:Y:S01]  /*0b50*/  F2F.F32.F64 R21, R14 ;  /* 0x0000000e00157310 */ /* 0x000e620000301000 */
[----:B0-----:R-:W-:Y:S01]  /*0b60*/  IMAD.WIDE R10, R10, 0x4, R18 ;  /* 0x000000040a0a7825 */ /* 0x001fe200078e0212 */
[----:B-1----:R0:W-:Y:S04]  /*0b70*/  STG.E desc[UR8][R8.64], R21 ;  /* 0x0000001508007986 */ /* 0x0021e8000c101908 */
[----:B------:R-:W2:Y:S02]  /*0b80*/  LDG.E R12, desc[UR8][R10.64] ;  /* 0x000000080a0c7981 */ /* 0x000ea4000c1e1900 */
[----:B--2---:R-:W-:Y:S01]  /*0b90*/  FADD R23, R21, R12 ;  /* 0x0000000c15177221 */ /* 0x004fe20000000000 */
        /* <DEDUP_REMOVED lines=13> */
[----:B-1----:R-:W2:Y:S02]  /*0c70*/  LDG.E R10, desc[UR8][R8.64] ;  /* 0x00000008080a7981 */ /* 0x002ea4000c1e1900 */
        /* <DEDUP_REMOVED lines=26> */
[----:B--2---:R-:W-:-:S10]  /*0e20*/  DFMA R14, R14, 0.5, R18 ;  /* 0x3fe000000e0e782b */ /* 0x004fd40000000012 */
[----:B------:R-:W0:Y:S02]  /*0e30*/  F2F.F32.F64 R15, R14 ;  /* 0x0000000e000f7310 */ /* 0x000e240000301000 */
[----:B0-----:R0:W-:Y:S04]  /*0e40*/  STG.E desc[UR8][R8.64], R15 ;  /* 0x0000000f08007986 */ /* 0x0011e8000c101908 */
[----:B-1----:R-:W2:Y:S01]  /*0e50*/  LDG.E R12, desc[UR8][R10.64] ;  /* 0x000000080a0c7981 */ /* 0x002ea2000c1e1900 */
[----:B------:R-:W-:Y:S01]  /*0e60*/  IADD3 R6, PT, PT, R6, 0x4, RZ ;  /* 0x0000000406067810 */ /* 0x000fe20007ffe0ff */
[----:B--2---:R-:W-:-:S05]  /*0e70*/  FADD R5, R15, R12 ;  /* 0x0000000c0f057221 */ /* 0x004fca0000000000 */
[----:B------:R0:W-:Y:S02]  /*0e80*/  STG.E desc[UR8][R10.64], R5 ;  /* 0x000000050a007986 */ /* 0x0001e4000c101908 */
.L_x_2:
[----:B------:R-:W-:Y:S05]  /*0e90*/  @!P1 EXIT ;  /* 0x000000000000994d */ /* 0x000fea0003800000 */
[----:B------:R-:W-:Y:S02]  /*0ea0*/  ISETP.NE.AND P0, PT, R16, 0x1, PT ;  /* 0x000000011000780c */ /* 0x000fe40003f05270 */
[----:B------:R-:W-:-:S04]  /*0eb0*/  LOP3.LUT R0, R0, 0x1, RZ, 0xc0, !PT ;  /* 0x0000000100007812 */ /* 0x000fc800078ec0ff */
[----:B------:R-:W-:-:S07]  /*0ec0*/  ISETP.NE.U32.AND P1, PT, R0, 0x1, PT ;  /* 0x000000010000780c */ /* 0x000fce0003f25070 */
[----:B------:R-:W-:Y:S06]  /*0ed0*/  @!P0 BRA `(.L_x_3) ;  /* 0x0000000000a48947 */ /* 0x000fec0003800000 */
[----:B0-----:R-:W0:Y:S08]  /*0ee0*/  LDC R5, c[0x0][0x3b0] ;  /* 0x0000ec00ff057b82 */ /* 0x001e300000000800 */
[----:B------:R-:W1:Y:S08]  /*0ef0*/  LDC R7, c[0x0][0x3a0] ;  /* 0x0000e800ff077b82 */ /* 0x000e700000000800 */
[----:B------:R-:W2:Y:S08]  /*0f00*/  LDC.64 R8, c[0x0][0x398] ;  /* 0x0000e600ff087b82 */ /* 0x000eb00000000a00 */
[----:B------:R-:W3:Y:S01]  /*0f10*/  LDC.64 R10, c[0x0][0x388] ;  /* 0x0000e200ff0a7b82 */ /* 0x000ee20000000a00 */
[C---:B0-----:R-:W-:Y:S01]  /*0f20*/  IMAD R12, R6.reuse, R5, UR4 ;  /* 0x00000004060c7e24 */ /* 0x041fe2000f8e0205 */
[----:B-1----:R-:W-:Y:S01]  /*0f30*/  IADD3 R7, PT, PT, R6, R7, RZ ;  /* 0x0000000706077210 */ /* 0x002fe20007ffe0ff */
[----:B------:R-:W-:Y:S01]  /*0f40*/  UMOV UR6, 0x33333333 ;  /* 0x3333333300067882 */ /* 0x000fe20000000000 */
[----:B------:R-:W-:-:S04]  /*0f50*/  UMOV UR7, 0x3fd33333 ;  /* 0x3fd3333300077882 */ /* 0x000fc80000000000 */
[----:B------:R-:W0:Y:S01]  /*0f60*/  LDC.64 R18, c[0x0][0x380] ;  /* 0x0000e000ff127b82 */ /* 0x000e220000000a00 */
[----:B--2---:R-:W-:-:S05]  /*0f70*/  IMAD.WIDE R8, R12, 0x4, R8 ;  /* 0x000000040c087825 */ /* 0x004fca00078e0208 */
[----:B------:R-:W2:Y:S01]  /*0f80*/  LDG.E R4, desc[UR8][R8.64] ;  /* 0x0000000808047981 */ /* 0x000ea2000c1e1900 */
[----:B---3--:R-:W-:-:S03]  /*0f90*/  IMAD.WIDE R10, R7, 0x4, R10 ;  /* 0x00000004070a7825 */ /* 0x008fc600078e020a */
[----:B------:R-:W3:Y:S04]  /*0fa0*/  LDG.E R7, desc[UR8][R2.64] ;  /* 0x0000000802077981 */ /* 0x000ee8000c1e1900 */
[----:B------:R-:W3:Y:S01]  /*0fb0*/  LDG.E R0, desc[UR8][R10.64] ;  /* 0x000000080a007981 */ /* 0x000ee2000c1e1900 */
[----:B0-----:R-:W-:Y:S01]  /*0fc0*/  IMAD.WIDE R12, R12, 0x4, R18 ;  /* 0x000000040c0c7825 */ /* 0x001fe200078e0212 */
[----:B--2---:R-:W0:Y:S03]  /*0fd0*/  F2F.F64.F32 R16, R4 ;  /* 0x0000000400107310 */ /* 0x004e260000201800 */
[----:B---3--:R-:W-:-:S05]  /*0fe0*/  FMUL R0, R0, R7 ;  /* 0x0000000700007220 */ /* 0x008fca0000400000 */
[----:B------:R-:W1:Y:S01]  /*0ff0*/  F2F.F64.F32 R14, R0 ;  /* 0x00000000000e7310 */ /* 0x000e620000201800 */
[----:B0-----:R-:W-:-:S08]  /*1000*/  DMUL R16, R16, UR6 ;  /* 0x0000000610107c28 */ /* 0x001fd00008000000 */
[----:B-1----:R-:W-:-:S06]  /*1010*/  DFMA R16, R14, 0.5, R16 ;  /* 0x3fe000000e10782b */ /* 0x002fcc0000000010 */
[----:B------:R-:W0:Y:S02]  /*1020*/  F2F.F32.F64 R7, R16 ;  /* 0x0000001000077310 */ /* 0x000e240000301000 */
[----:B0-----:R0:W-:Y:S04]  /*1030*/  STG.E desc[UR8][R8.64], R7 ;  /* 0x0000000708007986 */ /* 0x0011e8000c101908 */
[----:B------:R-:W2:Y:S02]  /*1040*/  LDG.E R14, desc[UR8][R12.64] ;  /* 0x000000080c0e7981 */ /* 0x000ea4000c1e1900 */
[----:B--2---:R-:W-:Y:S01]  /*1050*/  FADD R21, R7, R14 ;  /* 0x0000000e07157221 */ /* 0x004fe20000000000 */
[----:B------:R-:W-:-:S04]  /*1060*/  IMAD.WIDE R14, R5, 0x4, R8 ;  /* 0x00000004050e7825 */ /* 0x000fc800078e0208 */
[----:B------:R1:W-:Y:S04]  /*1070*/  STG.E desc[UR8][R12.64], R21 ;  /* 0x000000150c007986 */ /* 0x0003e8000c101908 */
[----:B------:R-:W2:Y:S04]  /*1080*/  LDG.E R0, desc[UR8][R14.64] ;  /* 0x000000080e007981 */ /* 0x000ea8000c1e1900 */
[----:B------:R-:W3:Y:S04]  /*1090*/  LDG.E R10, desc[UR8][R10.64+0x4] ;  /* 0x000004080a0a7981 */ /* 0x000ee8000c1e1900 */
[----:B------:R-:W3:Y:S01]  /*10a0*/  LDG.E R23, desc[UR8][R2.64] ;  /* 0x0000000802177981 */ /* 0x000ee2000c1e1900 */
[----:B------:R-:W-:Y:S01]  /*10b0*/  IMAD.WIDE R4, R5, 0x4, R12 ;  /* 0x0000000405047825 */ /* 0x000fe200078e020c */
[----:B--2---:R-:W2:Y:S03]  /*10c0*/  F2F.F64.F32 R18, R0 ;  /* 0x0000000000127310 */ /* 0x004ea60000201800 */
[----:B---3--:R-:W-:-:S05]  /*10d0*/  FMUL R23, R10, R23 ;  /* 0x000000170a177220 */ /* 0x008fca0000400000 */
[----:B------:R-:W3:Y:S01]  /*10e0*/  F2F.F64.F32 R16, R23 ;  /* 0x0000001700107310 */ /* 0x000ee20000201800 */
[----:B--2---:R-:W-:-:S08]  /*10f0*/  DMUL R18, R18, UR6 ;  /* 0x0000000612127c28 */ /* 0x004fd00008000000 */
[----:B---3--:R-:W-:-:S10]  /*1100*/  DFMA R16, R16, 0.5, R18 ;  /* 0x3fe000001010782b */ /* 0x008fd40000000012 */
[----:B------:R-:W2:Y:S02]  /*1110*/  F2F.F32.F64 R17, R16 ;  /* 0x0000001000117310 */ /* 0x000ea40000301000 */
[----:B--2---:R1:W-:Y:S04]  /*1120*/  STG.E desc[UR8][R14.64], R17 ;  /* 0x000000110e007986 */ /* 0x0043e8000c101908 */
[----:B0-----:R-:W2:Y:S01]  /*1130*/  LDG.E R8, desc[UR8][R4.64] ;  /* 0x0000000804087981 */ /* 0x001ea2000c1e1900 */
[----:B------:R-:W-:Y:S01]  /*1140*/  IADD3 R6, PT, PT, R6, 0x2, RZ ;  /* 0x0000000206067810 */ /* 0x000fe20007ffe0ff */
[----:B--2---:R-:W-:-:S05]  /*1150*/  FADD R7, R17, R8 ;  /* 0x0000000811077221 */ /* 0x004fca0000000000 */
[----:B------:R1:W-:Y:S02]  /*1160*/  STG.E desc[UR8][R4.64], R7 ;  /* 0x0000000704007986 */ /* 0x0003e4000c101908 */
.L_x_3:
[----:B------:R-:W-:Y:S05]  /*1170*/  @P1 EXIT ;  /* 0x000000000000194d */ /* 0x000fea0003800000 */
[----:B01----:R-:W0:Y:S01]  /*1180*/  LDC R15, c[0x0][0x3b0] ;  /* 0x0000ec00ff0f7b82 */ /* 0x003e220000000800 */
[----:B------:R-:W2:Y:S07]  /*1190*/  LDG.E R3, desc[UR8][R2.64] ;  /* 0x0000000802037981 */ /* 0x000eae000c1e1900 */
[----:B------:R-:W1:Y:S08]  /*11a0*/  LDC R7, c[0x0][0x3a0] ;  /* 0x0000e800ff077b82 */ /* 0x000e700000000800 */
[----:B------:R-:W3:Y:S08]  /*11b0*/  LDC.64 R4, c[0x0][0x398] ;  /* 0x0000e600ff047b82 */ /* 0x000ef00000000a00 */
[----:B------:R-:W4:Y:S01]  /*11c0*/  LDC.64 R8, c[0x0][0x388] ;  /* 0x0000e200ff087b82 */ /* 0x000f220000000a00 */
[C---:B0-----:R-:W-:Y:S01]  /*11d0*/  IMAD R15, R6.reuse, R15, UR4 ;  /* 0x00000004060f7e24 */ /* 0x041fe2000f8e020f */
[----:B-1----:R-:W-:Y:S01]  /*11e0*/  IADD3 R7, PT, PT, R6, R7, RZ ;  /* 0x0000000706077210 */ /* 0x002fe20007ffe0ff */
[----:B------:R-:W-:-:S05]  /*11f0*/  UMOV UR5, 0x3fd33333 ;  /* 0x3fd3333300057882 */ /* 0x000fca0000000000 */
[----:B------:R-:W0:Y:S01]  /*1200*/  LDC.64 R12, c[0x0][0x380] ;  /* 0x0000e000ff0c7b82 */ /* 0x000e220000000a00 */
[----:B---3--:R-:W-:-:S05]  /*1210*/  IMAD.WIDE R4, R15, 0x4, R4 ;  /* 0x000000040f047825 */ /* 0x008fca00078e0204 */
[----:B------:R-:W3:Y:S01]  /*1220*/  LDG.E R14, desc[UR8][R4.64] ;  /* 0x00000008040e7981 */ /* 0x000ee2000c1e1900 */
[----:B----4-:R-:W-:-:S06]  /*1230*/  IMAD.WIDE R6, R7, 0x4, R8 ;  /* 0x0000000407067825 */ /* 0x010fcc00078e0208 */
[----:B------:R-:W2:Y:S01]  /*1240*/  LDG.E R6, desc[UR8][R6.64] ;  /* 0x0000000806067981 */ /* 0x000ea2000c1e1900 */
[----:B------:R-:W-:Y:S01]  /*1250*/  UMOV UR4, 0x33333333 ;  /* 0x3333333300047882 */ /* 0x000fe20000000000 */
[----:B---3--:R-:W1:Y:S01]  /*1260*/  F2F.F64.F32 R10, R14 ;  /* 0x0000000e000a7310 */ /* 0x008e620000201800 */
[----:B--2---:R-:W-:-:S07]  /*1270*/  FMUL R0, R6, R3 ;  /* 0x0000000306007220 */ /* 0x004fce0000400000 */
[----:B------:R-:W2:Y:S01]  /*1280*/  F2F.F64.F32 R8, R0 ;  /* 0x0000000000087310 */ /* 0x000ea20000201800 */
[----:B-1----:R-:W-:-:S08]  /*1290*/  DMUL R10, R10, UR4 ;  /* 0x000000040a0a7c28 */ /* 0x002fd00008000000 */
[----:B--2---:R-:W-:-:S10]  /*12a0*/  DFMA R8, R8, 0.5, R10 ;  /* 0x3fe000000808782b */ /* 0x004fd4000000000a */
[----:B------:R-:W1:Y:S01]  /*12b0*/  F2F.F32.F64 R9, R8 ;  /* 0x0000000800097310 */ /* 0x000e620000301000 */
[----:B0-----:R-:W-:Y:S01]  /*12c0*/  IMAD.WIDE R10, R15, 0x4, R12 ;  /* 0x000000040f0a7825 */ /* 0x001fe200078e020c */
[----:B-1----:R-:W-:Y:S04]  /*12d0*/  STG.E desc[UR8][R4.64], R9 ;  /* 0x0000000904007986 */ /* 0x002fe8000c101908 */
[----:B------:R-:W2:Y:S02]  /*12e0*/  LDG.E R2, desc[UR8][R10.64] ;  /* 0x000000080a027981 */ /* 0x000ea4000c1e1900 */
[----:B--2---:R-:W-:-:S05]  /*12f0*/  FADD R3, R9, R2 ;  /* 0x0000000209037221 */ /* 0x004fca0000000000 */
[----:B------:R-:W-:Y:S01]  /*1300*/  STG.E desc[UR8][R10.64], R3 ;  /* 0x000000030a007986 */ /* 0x000fe2000c101908 */
[----:B------:R-:W-:Y:S05]  /*1310*/  EXIT ;  /* 0x000000000000794d */ /* 0x000fea0003800000 */
.L_x_4:
[----:B------:R-:W-:-:S00]  /*1320*/  BRA `(.L_x_4) ;  /* 0xfffffffc00fc7947 */ /* 0x000fc0000383ffff */
[----:B------:R-:W-:-:S00]  /*1330*/  NOP ;  /* 0x0000000000007918 */ /* 0x000fc00000000000 */
        /* <DEDUP_REMOVED lines=12> */
.L_x_26:


//--------------------- .text._Z6DeltaNiiiPfS_S_ii --------------------------
	.section	.text._Z6DeltaNiiiPfS_S_ii,"ax",@progbits
	.align	128
        .global         _Z6DeltaNiiiPfS_S_ii
        .type           _Z6DeltaNiiiPfS_S_ii,@function
        .size           _Z6DeltaNiiiPfS_S_ii,(.L_x_27 - _Z6DeltaNiiiPfS_S_ii)
        .other          _Z6DeltaNiiiPfS_S_ii,@"STO_CUDA_ENTRY STV_DEFAULT"
_Z6DeltaNiiiPfS_S_ii:
.text._Z6DeltaNiiiPfS_S_ii:
[----:B------:R-:W-:Y:S08]  /*0000*/  LDC R1, c[0x0][0x37c] ;  /* 0x0000df00ff017b82 */ /* 0x000ff00000000800 */
[----:B------:R-:W0:Y:S01]  /*0010*/  LDC R0, c[0x0][0x3a8] ;  /* 0x0000ea00ff007b82 */ /* 0x000e220000000800 */
[----:B------:R-:W1:Y:S01]  /*0020*/  LDCU UR6, c[0x0][0x370] ;  /* 0x00006e00ff0677ac */ /* 0x000e620008000800 */
[----:B------:R-:W-:Y:S01]  /*0030*/  HFMA2 R20, -RZ, RZ, 0, 0 ;  /* 0x00000000ff147431 */ /* 0x000fe200000001ff */
[----:B------:R-:W2:Y:S05]  /*0040*/  LDCU.64 UR8, c[0x0][0x358] ;  /* 0x00006b00ff0877ac */ /* 0x000eaa0008000a00 */
[----:B------:R-:W-:Y:S08]  /*0050*/  S2UR UR4, SR_CTAID.X ;  /* 0x00000000000479c3 */ /* 0x000ff00000002500 */
[----:B------:R-:W1:Y:S01]  /*0060*/  S2UR UR5, SR_CTAID.Y ;  /* 0x00000000000579c3 */ /* 0x000e620000002600 */
[----:B0-----:R-:W-:Y:S01]  /*0070*/  ISETP.GE.AND P0, PT, R0, 0x1, PT ;  /* 0x000000010000780c */ /* 0x001fe20003f06270 */
[----:B-1----:R-:W-:-:S12]  /*0080*/  UIMAD UR4, UR5, UR6, UR4 ;  /* 0x00000006050472a4 */ /* 0x002fd8000f8e0204 */
[----:B--2---:R-:W-:Y:S05]  /*0090*/  @!P0 BRA `(.L_x_5) ;  /* 0x0000000400dc8947 */ /* 0x004fea0003800000 */
[----:B------:R-:W0:Y:S01]  /*00a0*/  LDC R16, c[0x0][0x384] ;  /* 0x0000e100ff107b82 */ /* 0x000e220000000800 */
[C---:B------:R-:W-:Y:S02]  /*00b0*/  ISETP.GE.U32.AND P1, PT, R0.reuse, 0x8, PT ;  /* 0x000000080000780c */ /* 0x040fe40003f26070 */
[----:B------:R-:W-:Y:S02]  /*00c0*/  LOP3.LUT R24, R0, 0x7, RZ, 0xc0, !PT ;  /* 0x0000000700187812 */ /* 0x000fe400078ec0ff */
[----:B------:R-:W-:Y:S02]  /*00d0*/  MOV R20, RZ ;  /* 0x000000ff00147202 */ /* 0x000fe40000000f00 */
[----:B------:R-:W-:Y:S02]  /*00e0*/  ISETP.NE.AND P0, PT, R24, RZ, PT ;  /* 0x000000ff1800720c */ /* 0x000fe40003f05270 */
[----:B------:R-:W-:Y:S02]  /*00f0*/  MOV R15, RZ ;  /* 0x000000ff000f7202 */ /* 0x000fe40000000f00 */
[----:B0-----:R-:W-:-:S03]  /*0100*/  IADD3 R16, PT, PT, R16, UR4, RZ ;  /* 0x0000000410107c10 */ /* 0x001fc6000fffe0ff */
[----:B------:R-:W-:Y:S06]  /*0110*/  @!P1 BRA `(.L_x_6) ;  /* 0x0000000000cc9947 */ /* 0x000fec0003800000 */
[----:B------:R-:W0:Y:S01]  /*0120*/  LDCU.64 UR6, c[0x0][0x390] ;  /* 0x00007200ff0677ac */ /* 0x000e220008000a00 */
[----:B------:R-:W-:Y:S01]  /*0130*/  LOP3.LUT R15, R0, 0x7ffffff8, RZ, 0xc0, !PT ;  /* 0x7ffffff8000f7812 */ /* 0x000fe200078ec0ff */
[----:B------:R-:W-:Y:S01]  /*0140*/  HFMA2 R20, -RZ, RZ, 0, 0 ;  /* 0x00000000ff147431 */ /* 0x000fe200000001ff */
[----:B------:R-:W-:Y:S01]  /*0150*/  MOV R17, R16 ;  /* 0x0000001000117202 */ /* 0x000fe20000000f00 */
[----:B------:R-:W1:Y:S01]  /*0160*/  LDCU UR10, c[0x0][0x380] ;  /* 0x00007000ff0a77ac */ /* 0x000e620008000800 */
[----:B------:R-:W-:Y:S01]  /*0170*/  IADD3 R18, PT, PT, -R15, RZ, RZ ;  /* 0x000000ff0f127210 */ /* 0x000fe20007ffe1ff */
[----:B0-----:R-:W-:Y:S01]  /*0180*/  UIADD3 UR5, UP0, UPT, UR6, 0x10, URZ ;  /* 0x0000001006057890 */ /* 0x001fe2000ff1e0ff */
[----:B-1----:R-:W-:-:S03]  /*0190*/  MOV R14, UR10 ;  /* 0x0000000a000e7c02 */ /* 0x002fc60008000f00 */
[----:B------:R-:W-:-:S12]  /*01a0*/  UIADD3.X UR6, UPT, UPT, URZ, UR7, URZ, UP0, !UPT ;  /* 0x00000007ff067290 */ /* 0x000fd800087fe4ff */
.L_x_7:
[----:B------:R-:W0:Y:S01]  /*01b0*/  LDC.64 R8, c[0x0][0x398] ;  /* 0x0000e600ff087b82 */ /* 0x000e220000000a00 */
[----:B------:R-:W-:Y:S02]  /*01c0*/  MOV R2, UR5 ;  /* 0x0000000500027c02 */ /* 0x000fe40008000f00 */
[----:B------:R-:W-:-:S05]  /*01d0*/  MOV R3, UR6 ;  /* 0x0000000600037c02 */ /* 0x000fca0008000f00 */
[----:B------:R-:W1:Y:S01]  /*01e0*/  LDC R21, c[0x0][0x3ac] ;  /* 0x0000eb00ff157b82 */ /* 0x000e620000000800 */
[----:B------:R-:W-:-:S05]  /*01f0*/  IMAD.WIDE R2, R14, 0x4, R2 ;  /* 0x000000040e027825 */ /* 0x000fca00078e0202 */
[----:B------:R-:W2:Y:S04]  /*0200*/  LDG.E R23, desc[UR8][R2.64+-0x10] ;  /* 0xfffff00802177981 */ /* 0x000ea8000c1e1900 */
[----:B------:R-:W3:Y:S04]  /*0210*/  LDG.E R25, desc[UR8][R2.64+-0xc] ;  /* 0xfffff40802197981 */ /* 0x000ee8000c1e1900 */
[----:B------:R-:W4:Y:S01]  /*0220*/  LDG.E R26, desc[UR8][R2.64+-0x8] ;  /* 0xfffff808021a7981 */ /* 0x000f22000c1e1900 */
[----:B0-----:R-:W-:-:S03]  /*0230*/  IMAD.WIDE R8, R17, 0x4, R8 ;  /* 0x0000000411087825 */ /* 0x001fc600078e0208 */
[----:B------:R-:W5:Y:S04]  /*0240*/  LDG.E R28, desc[UR8][R2.64+-0x4] ;  /* 0xfffffc08021c7981 */ /* 0x000f68000c1e1900 */
[----:B------:R0:W2:Y:S01]  /*0250*/  LDG.E R19, desc[UR8][R8.64] ;  /* 0x0000000808137981 */ /* 0x0000a2000c1e1900 */
[----:B-1----:R-:W-:-:S05]  /*0260*/  IMAD.WIDE R12, R21, 0x4, R8 ;  /* 0x00000004150c7825 */ /* 0x002fca00078e0208 */
[----:B------:R1:W3:Y:S01]  /*0270*/  LDG.E R22, desc[UR8][R12.64] ;  /* 0x000000080c167981 */ /* 0x0002e2000c1e1900 */
[----:B------:R-:W-:-:S05]  /*0280*/  IMAD.WIDE R4, R21, 0x4, R12 ;  /* 0x0000000415047825 */ /* 0x000fca00078e020c */
[----:B------:R1:W4:Y:S01]  /*0290*/  LDG.E R27, desc[UR8][R4.64] ;  /* 0x00000008041b7981 */ /* 0x000322000c1e1900 */
[----:B------:R-:W-:-:S04]  /*02a0*/  IMAD.WIDE R6, R21, 0x4, R4 ;  /* 0x0000000415067825 */ /* 0x000fc800078e0204 */
[C---:B0-----:R-:W-:Y:S02]  /*02b0*/  IMAD.WIDE R8, R21.reuse, 0x4, R6 ;  /* 0x0000000415087825 */ /* 0x041fe400078e0206 */
[----:B------:R-:W5:Y:S02]  /*02c0*/  LDG.E R7, desc[UR8][R6.64] ;  /* 0x0000000806077981 */ /* 0x000f64000c1e1900 */
[C---:B------:R-:W-:Y:S02]  /*02d0*/  IMAD.WIDE R10, R21.reuse, 0x4, R8 ;  /* 0x00000004150a7825 */ /* 0x040fe400078e0208 */
[----:B------:R-:W5:Y:S04]  /*02e0*/  LDG.E R9, desc[UR8][R8.64] ;  /* 0x0000000808097981 */ /* 0x000f68000c1e1900 */
[----:B------:R-:W5:Y:S01]  /*02f0*/  LDG.E R6, desc[UR8][R2.64] ;  /* 0x0000000802067981 */ /* 0x000f62000c1e1900 */
[----:B-1----:R-:W-:-:S03]  /*0300*/  IMAD.WIDE R12, R21, 0x4, R10 ;  /* 0x00000004150c7825 */ /* 0x002fc600078e020a */
[----:B------:R-:W5:Y:S01]  /*0310*/  LDG.E R29, desc[UR8][R10.64] ;  /* 0x000000080a1d7981 */ /* 0x000f62000c1e1900 */
[----:B------:R-:W-:-:S03]  /*0320*/  IMAD.WIDE R4, R21, 0x4, R12 ;  /* 0x0000000415047825 */ /* 0x000fc600078e020c */
[----:B------:R-:W5:Y:S04]  /*0330*/  LDG.E R8, desc[UR8][R2.64+0x8] ;  /* 0x0000080802087981 */ /* 0x000f68000c1e1900 */
[----:B------:R-:W5:Y:S04]  /*0340*/  LDG.E R4, desc[UR8][R4.64] ;  /* 0x0000000804047981 */ /* 0x000f68000c1e1900 */
[----:B------:R-:W5:Y:S04]  /*0350*/  LDG.E R10, desc[UR8][R2.64+0x4] ;  /* 0x00000408020a7981 */ /* 0x000f68000c1e1900 */
[----:B------:R-:W5:Y:S04]  /*0360*/  LDG.E R11, desc[UR8][R2.64+0xc] ;  /* 0x00000c08020b7981 */ /* 0x000f68000c1e1900 */
[----:B------:R-:W5:Y:S01]  /*0370*/  LDG.E R3, desc[UR8][R12.64] ;  /* 0x000000080c037981 */ /* 0x000f62000c1e1900 */
[----:B------:R-:W-:-:S04]  /*0380*/  IADD3 R18, PT, PT, R18, 0x8, RZ ;  /* 0x0000000812127810 */ /* 0x000fc80007ffe0ff */
[----:B------:R-:W-:Y:S02]  /*0390*/  ISETP.NE.AND P1, PT, R18, RZ, PT ;  /* 0x000000ff1200720c */ /* 0x000fe40003f25270 */
[----:B------:R-:W-:Y:S02]  /*03a0*/  LEA R17, R21, R17, 0x3 ;  /* 0x0000001115117211 */ /* 0x000fe400078e18ff */
[----:B------:R-:W-:Y:S01]  /*03b0*/  IADD3 R14, PT, PT, R14, 0x8, RZ ;  /* 0x000000080e0e7810 */ /* 0x000fe20007ffe0ff */
[----:B--2---:R-:W-:-:S04]  /*03c0*/  FFMA R20, R23, R19, R20 ;  /* 0x0000001317147223 */ /* 0x004fc80000000014 */
[----:B---3--:R-:W-:-:S04]  /*03d0*/  FFMA R25, R25, R22, R20 ;  /* 0x0000001619197223 */ /* 0x008fc80000000014 */
[----:B----4-:R-:W-:-:S04]  /*03e0*/  FFMA R25, R26, R27, R25 ;  /* 0x0000001b1a197223 */ /* 0x010fc80000000019 */
[----:B-----5:R-:W-:-:S04]  /*03f0*/  FFMA R7, R28, R7, R25 ;  /* 0x000000071c077223 */ /* 0x020fc80000000019 */
[----:B------:R-:W-:-:S04]  /*0400*/  FFMA R7, R6, R9, R7 ;  /* 0x0000000906077223 */ /* 0x000fc80000000007 */
[----:B------:R-:W-:-:S04]  /*0410*/  FFMA R7, R10, R29, R7 ;  /* 0x0000001d0a077223 */ /* 0x000fc80000000007 */
[----:B------:R-:W-:-:S04]  /*0420*/  FFMA R8, R8, R3, R7 ;  /* 0x0000000308087223 */ /* 0x000fc80000000007 */
[----:B------:R-:W-:Y:S01]  /*0430*/  FFMA R20, R11, R4, R8 ;  /* 0x000000040b147223 */ /* 0x000fe20000000008 */
[----:B------:R-:W-:Y:S06]  /*0440*/  @P1 BRA `(.L_x_7) ;  /* 0xfffffffc00581947 */ /* 0x000fec000383ffff */
.L_x_6:
[----:B------:R-:W-:Y:S05]  /*0450*/  @!P0 BRA `(.L_x_5) ;  /* 0x0000000000ec8947 */ /* 0x000fea0003800000 */
[----:B------:R-:W-:Y:S02]  /*0460*/  ISETP.GE.U32.AND P0, PT, R24, 0x4, PT ;  /* 0x000000041800780c */ /* 0x000fe40003f06070 */
[----:B------:R-:W-:-:S04]  /*0470*/  LOP3.LUT R14, R0, 0x3, RZ, 0xc0, !PT ;  /* 0x00000003000e7812 */ /* 0x000fc800078ec0ff */
[----:B------:R-:W-:-:S07]  /*0480*/  ISETP.NE.AND P1, PT, R14, RZ, PT ;  /* 0x000000ff0e00720c */ /* 0x000fce0003f25270 */
[----:B------:R-:W-:Y:S06]  /*0490*/  @!P0 BRA `(.L_x_8) ;  /* 0x0000000000608947 */ /* 0x000fec0003800000 */
[----:B------:R-:W0:Y:S08]  /*04a0*/  LDC R11, c[0x0][0x3ac] ;  /* 0x0000eb00ff0b7b82 */ /* 0x000e300000000800 */
[----:B------:R-:W1:Y:S08]  /*04b0*/  LDC R6, c[0x0][0x380] ;  /* 0x0000e000ff067b82 */ /* 0x000e700000000800 */
[----:B------:R-:W2:Y:S08]  /*04c0*/  LDC.64 R4, c[0x0][0x398] ;  /* 0x0000e600ff047b82 */ /* 0x000eb00000000a00 */
[----:B------:R-:W3:Y:S01]  /*04d0*/  LDC.64 R2, c[0x0][0x390] ;  /* 0x0000e400ff027b82 */ /* 0x000ee20000000a00 */
[C---:B0-----:R-:W-:Y:S01]  /*04e0*/  IMAD R9, R15.reuse, R11, R16 ;  /* 0x0000000b0f097224 */ /* 0x041fe200078e0210 */
[----:B-1----:R-:W-:-:S03]  /*04f0*/  IADD3 R7, PT, PT, R15, R6, RZ ;  /* 0x000000060f077210 */ /* 0x002fc60007ffe0ff */
[----:B--2---:R-:W-:-:S04]  /*0500*/  IMAD.WIDE R4, R9, 0x4, R4 ;  /* 0x0000000409047825 */ /* 0x004fc800078e0204 */
[----:B---3--:R-:W-:-:S04]  /*0510*/  IMAD.WIDE R2, R7, 0x4, R2 ;  /* 0x0000000407027825 */ /* 0x008fc800078e0202 */
[C---:B------:R-:W-:Y:S01]  /*0520*/  IMAD.WIDE R6, R11.reuse, 0x4, R4 ;  /* 0x000000040b067825 */ /* 0x040fe200078e0204 */
[----:B------:R-:W2:Y:S04]  /*0530*/  LDG.E R13, desc[UR8][R2.64] ;  /* 0x00000008020d7981 */ /* 0x000ea8000c1e1900 */
[----:B------:R-:W2:Y:S01]  /*0540*/  LDG.E R4, desc[UR8][R4.64] ;  /* 0x0000000804047981 */ /* 0x000ea2000c1e1900 */
[----:B------:R-:W-:-:S03]  /*0550*/  IMAD.WIDE R8, R11, 0x4, R6 ;  /* 0x000000040b087825 */ /* 0x000fc600078e0206 */
[----:B------:R-:W3:Y:S04]  /*0560*/  LDG.E R6, desc[UR8][R6.64] ;  /* 0x0000000806067981 */ /* 0x000ee8000c1e1900 */
[----:B------:R-:W3:Y:S01]  /*0570*/  LDG.E R12, desc[UR8][R2.64+0x4] ;  /* 0x00000408020c7981 */ /* 0x000ee2000c1e1900 */
[----:B------:R-:W-:-:S03]  /*0580*/  IMAD.WIDE R10, R11, 0x4, R8 ;  /* 0x000000040b0a7825 */ /* 0x000fc600078e0208 */
[----:B------:R-:W4:Y:S04]  /*0590*/  LDG.E R18, desc[UR8][R8.64] ;  /* 0x0000000808127981 */ /* 0x000f28000c1e1900 */
[----:B------:R-:W4:Y:S04]  /*05a0*/  LDG.E R17, desc[UR8][R2.64+0x8] ;  /* 0x0000080802117981 */ /* 0x000f28000c1e1900 */
[----:B------:R-:W5:Y:S04]  /*05b0*/  LDG.E R19, desc[UR8][R2.64+0xc] ;  /* 0x00000c0802137981 */ /* 0x000f68000c1e1900 */
[----:B------:R-:W5:Y:S01]  /*05c0*/  LDG.E R10, desc[UR8][R10.64] ;  /* 0x000000080a0a7981 */ /* 0x000f62000c1e1900 */
[----:B------:R-:W-:Y:S01]  /*05d0*/  IADD3 R15, PT, PT, R15, 0x4, RZ ;  /* 0x000000040f0f7810 */ /* 0x000fe20007ffe0ff */
[----:B--2---:R-:W-:-:S04]  /*05e0*/  FFMA R13, R13, R4, R20 ;  /* 0x000000040d0d7223 */ /* 0x004fc80000000014 */
[----:B---3--:R-:W-:-:S04]  /*05f0*/  FFMA R12, R12, R6, R13 ;  /* 0x000000060c0c7223 */ /* 0x008fc8000000000d */
[----:B----4-:R-:W-:-:S04]  /*0600*/  FFMA R12, R17, R18, R12 ;  /* 0x00000012110c7223 */ /* 0x010fc8000000000c */
[----:B-----5:R-:W-:-:S07]  /*0610*/  FFMA R20, R19, R10, R12 ;  /* 0x0000000a13147223 */ /* 0x020fce000000000c */
.L_x_8:
[----:B------:R-:W-:Y:S05]  /*0620*/  @!P1 BRA `(.L_x_5) ;  /* 0x0000000000789947 */ /* 0x000fea0003800000 */
[----:B------:R-:W-:Y:S01]  /*0630*/  ISETP.NE.AND P0, PT, R14, 0x1, PT ;  /* 0x000000010e00780c */ /* 0x000fe20003f05270 */
[----:B------:R-:W0:Y:S01]  /*0640*/  LDC.64 R10, c[0x0][0x398] ;  /* 0x0000e600ff0a7b82 */ /* 0x000e220000000a00 */
[----:B------:R-:W-:-:S04]  /*0650*/  LOP3.LUT R2, R0, 0x1, RZ, 0xc0, !PT ;  /* 0x0000000100027812 */ /* 0x000fc800078ec0ff */
[----:B------:R-:W-:-:S03]  /*0660*/  ISETP.NE.U32.AND P1, PT, R2, 0x1, PT ;  /* 0x000000010200780c */ /* 0x000fc60003f25070 */
[----:B------:R-:W1:Y:S08]  /*0670*/  LDC.64 R8, c[0x0][0x390] ;  /* 0x0000e400ff087b82 */ /* 0x000e700000000a00 */
[----:B------:R-:W2:Y:S08]  /*0680*/  @P0 LDC R17, c[0x0][0x3ac] ;  /* 0x0000eb00ff110b82 */ /* 0x000eb00000000800 */
[----:B------:R-:W3:Y:S08]  /*0690*/  @P0 LDC R6, c[0x0][0x380] ;  /* 0x0000e000ff060b82 */ /* 0x000ef00000000800 */
[----:B------:R-:W4:Y:S08]  /*06a0*/  @!P1 LDC R14, c[0x0][0x380] ;  /* 0x0000e000ff0e9b82 */ /* 0x000f300000000800 */
[----:B------:R-:W5:Y:S01]  /*06b0*/  @!P1 LDC R18, c[0x0][0x3ac] ;  /* 0x0000eb00ff129b82 */ /* 0x000f620000000800 */
[----:B--2---:R-:W-:-:S04]  /*06c0*/  @P0 IMAD R13, R15, R17, R16 ;  /* 0x000000110f0d0224 */ /* 0x004fc800078e0210 */
[----:B0-----:R-:W-:-:S03]  /*06d0*/  @P0 IMAD.WIDE R10, R13, 0x4, R10 ;  /* 0x000000040d0a0825 */ /* 0x001fc600078e020a */
[----:B------:R-:W0:Y:S01]  /*06e0*/  LDC.64 R4, c[0x0][0x390] ;  /* 0x0000e400ff047b82 */ /* 0x000e220000000a00 */
[C---:B---3--:R-:W-:Y:S01]  /*06f0*/  @P0 IADD3 R7, PT, PT, R15.reuse, R6, RZ ;  /* 0x000000060f070210 */ /* 0x048fe20007ffe0ff */
[----:B------:R-:W2:Y:S01]  /*0700*/  @P0 LDG.E R12, desc[UR8][R10.64] ;  /* 0x000000080a0c0981 */ /* 0x000ea2000c1e1900 */
[----:B------:R-:W-:-:S03]  /*0710*/  @P0 IADD3 R15, PT, PT, R15, 0x2, RZ ;  /* 0x000000020f0f0810 */ /* 0x000fc60007ffe0ff */
[----:B-1----:R-:W-:Y:S02]  /*0720*/  @P0 IMAD.WIDE R8, R7, 0x4, R8 ;  /* 0x0000000407080825 */ /* 0x002fe400078e0208 */
[----:B------:R-:W1:Y:S01]  /*0730*/  LDC.64 R2, c[0x0][0x398] ;  /* 0x0000e600ff027b82 */ /* 0x000e620000000a00 */
[----:B----4-:R-:W-:Y:S01]  /*0740*/  @!P1 IADD3 R13, PT, PT, R15, R14, RZ ;  /* 0x0000000e0f0d9210 */ /* 0x010fe20007ffe0ff */
[----:B------:R-:W-:Y:S01]  /*0750*/  @P0 IMAD.WIDE R6, R17, 0x4, R10 ;  /* 0x0000000411060825 */ /* 0x000fe200078e020a */
[----:B------:R-:W3:Y:S04]  /*0760*/  @P0 LDG.E R19, desc[UR8][R8.64+0x4] ;  /* 0x0000040808130981 */ /* 0x000ee8000c1e1900 */
[----:B------:R-:W2:Y:S01]  /*0770*/  @P0 LDG.E R17, desc[UR8][R8.64] ;  /* 0x0000000808110981 */ /* 0x000ea2000c1e1900 */
[----:B-----5:R-:W-:-:S03]  /*0780*/  @!P1 IMAD R15, R15, R18, R16 ;  /* 0x000000120f0f9224 */ /* 0x020fc600078e0210 */
[----:B------:R-:W3:Y:S01]  /*0790*/  @P0 LDG.E R6, desc[UR8][R6.64] ;  /* 0x0000000806060981 */ /* 0x000ee2000c1e1900 */
[----:B0-----:R-:W-:-:S06]  /*07a0*/  @!P1 IMAD.WIDE R4, R13, 0x4, R4 ;  /* 0x000000040d049825 */ /* 0x001fcc00078e0204 */
[----:B------:R-:W4:Y:S01]  /*07b0*/  @!P1 LDG.E R5, desc[UR8][R4.64] ;  /* 0x0000000804059981 */ /* 0x000f22000c1e1900 */
[----:B-1----:R-:W-:-:S06]  /*07c0*/  @!P1 IMAD.WIDE R2, R15, 0x4, R2 ;  /* 0x000000040f029825 */ /* 0x002fcc00078e0202 */
[----:B------:R-:W4:Y:S01]  /*07d0*/  @!P1 LDG.E R2, desc[UR8][R2.64] ;  /* 0x0000000802029981 */ /* 0x000f22000c1e1900 */
[----:B--2---:R-:W-:-:S04]  /*07e0*/  @P0 FFMA R12, R17, R12, R20 ;  /* 0x0000000c110c0223 */ /* 0x004fc80000000014 */
[----:B---3--:R-:W-:-:S04]  /*07f0*/  @P0 FFMA R20, R19, R6, R12 ;  /* 0x0000000613140223 */ /* 0x008fc8000000000c */
[----:B----4-:R-:W-:-:S07]  /*0800*/  @!P1 FFMA R20, R5, R2, R20 ;  /* 0x0000000205149223 */ /* 0x010fce0000000014 */
.L_x_5:
[----:B------:R-:W0:Y:S08]  /*0810*/  LDC R5, c[0x0][0x388] ;  /* 0x0000e200ff057b82 */ /* 0x000e300000000800 */
[----:B------:R-:W1:Y:S08]  /*0820*/  LDC.64 R2, c[0x0][0x3a0] ;  /* 0x0000e800ff027b82 */ /* 0x000e700000000a00 */
[----:B------:R-:W2:Y:S01]  /*0830*/  LDC R9, c[0x0][0x380] ;  /* 0x0000e000ff097b82 */ /* 0x000ea20000000800 */
[----:B0-----:R-:W-:-:S05]  /*0840*/  IADD3 R5, PT, PT, R5, UR4, RZ ;  /* 0x0000000405057c10 */ /* 0x001fca000fffe0ff */
[----:B-1----:R-:W-:Y:S02]  /*0850*/  IMAD.WIDE R2, R5, 0x4, R2 ;  /* 0x0000000405027825 */ /* 0x002fe400078e0202 */
[----:B------:R-:W0:Y:S04]  /*0860*/  LDC.64 R4, c[0x0][0x390] ;  /* 0x0000e400ff047b82 */ /* 0x000e280000000a00 */
[----:B------:R-:W3:Y:S01]  /*0870*/  LDG.E R2, desc[UR8][R2.64] ;  /* 0x0000000802027981 */ /* 0x000ee2000c1e1900 */
[----:B--2---:R-:W-:-:S05]  /*0880*/  IADD3 R9, PT, PT, R0, UR4, R9 ;  /* 0x0000000400097c10 */ /* 0x004fca000fffe009 */
[----:B0-----:R-:W-:-:S04]  /*0890*/  IMAD.WIDE R4, R9, 0x4, R4 ;  /* 0x0000000409047825 */ /* 0x001fc800078e0204 */
[----:B---3--:R-:W-:-:S04]  /*08a0*/  FADD R7, -R2, 1 ;  /* 0x3f80000002077421 */ /* 0x008fc80000000100 */
[----:B------:R-:W-:-:S04]  /*08b0*/  FMUL R7, R2, R7 ;  /* 0x0000000702077220 */ /* 0x000fc80000400000 */
[----:B------:R-:W-:-:S05]  /*08c0*/  FMUL R7, R7, R20 ;  /* 0x0000001407077220 */ /* 0x000fca0000400000 */
[----:B------:R-:W-:Y:S01]  /*08d0*/  STG.E desc[UR8][R4.64], R7 ;  /* 0x0000000704007986 */ /* 0x000fe2000c101908 */
[----:B------:R-:W-:Y:S05]  /*08e0*/  EXIT ;  /* 0x000000000000794d */ /* 0x000fea0003800000 */
.L_x_9:
        /* <DEDUP_REMOVED lines=9> */
.L_x_27:


//--------------------- .text._Z5DeltaPfS_S_ii    --------------------------
	.section	.text._Z5DeltaPfS_S_ii,"ax",@progbits
	.align	128
        .global         _Z5DeltaPfS_S_ii
        .type           _Z5DeltaPfS_S_ii,@function
        .size           _Z5DeltaPfS_S_ii,(.L_x_28 - _Z5DeltaPfS_S_ii)
        .other          _Z5DeltaPfS_S_ii,@"STO_CUDA_ENTRY STV_DEFAULT"
_Z5DeltaPfS_S_ii:
.text._Z5DeltaPfS_S_ii:
[----:B------:R-:W-:Y:S01]  /*0000*/  LDC R1, c[0x0][0x37c] ;  /* 0x0000df00ff017b82 */ /* 0x000fe20000000800 */
[----:B------:R-:W0:Y:S07]  /*0010*/  S2R R9, SR_CTAID.Y ;  /* 0x0000000000097919 */ /* 0x000e2e0000002600 */
[----:B------:R-:W0:Y:S01]  /*0020*/  S2UR UR4, SR_CTAID.X ;  /* 0x00000000000479c3 */ /* 0x000e220000002500 */
[----:B------:R-:W1:Y:S07]  /*0030*/  LDCU UR5, c[0x0][0x39c] ;  /* 0x00007380ff0577ac */ /* 0x000e6e0008000800 */
[----:B------:R-:W0:Y:S02]  /*0040*/  LDC R0, c[0x0][0x370] ;  /* 0x0000dc00ff007b82 */ /* 0x000e240000000800 */
[----:B0-----:R-:W-:-:S05]  /*0050*/  IMAD R9, R9, R0, UR4 ;  /* 0x0000000409097e24 */ /* 0x001fca000f8e0200 */
[----:B-1----:R-:W-:-:S13]  /*0060*/  ISETP.GE.AND P0, PT, R9, UR5, PT ;  /* 0x0000000509007c0c */ /* 0x002fda000bf06270 */
[----:B------:R-:W-:Y:S05]  /*0070*/  @P0 EXIT ;  /* 0x000000000000094d */ /* 0x000fea0003800000 */
[----:B------:R-:W0:Y:S01]  /*0080*/  LDC R0, c[0x0][0x398] ;  /* 0x0000e600ff007b82 */ /* 0x000e220000000800 */
[----:B------:R-:W1:Y:S07]  /*0090*/  LDCU.64 UR4, c[0x0][0x358] ;  /* 0x00006b00ff0477ac */ /* 0x000e6e0008000a00 */
[----:B------:R-:W2:Y:S08]  /*00a0*/  LDC.64 R4, c[0x0][0x388] ;  /* 0x0000e200ff047b82 */ /* 0x000eb00000000a00 */
[----:B------:R-:W3:Y:S01]  /*00b0*/  LDC.64 R2, c[0x0][0x380] ;  /* 0x0000e000ff027b82 */ /* 0x000ee20000000a00 */
[----:B0-----:R-:W-:-:S05]  /*00c0*/  IADD3 R7, PT, PT, R9, R0, RZ ;  /* 0x0000000009077210 */ /* 0x001fca0007ffe0ff */
[----:B--2---:R-:W-:Y:S02]  /*00d0*/  IMAD.WIDE R4, R7, 0x4, R4 ;  /* 0x0000000407047825 */ /* 0x004fe400078e0204 */
[----:B------:R-:W0:Y:S04]  /*00e0*/  LDC.64 R6, c[0x0][0x390] ;  /* 0x0000e400ff067b82 */ /* 0x000e280000000a00 */
[----:B-1----:R-:W2:Y:S01]  /*00f0*/  LDG.E R5, desc[UR4][R4.64] ;  /* 0x0000000404057981 */ /* 0x002ea2000c1e1900 */
[----:B---3--:R-:W-:-:S06]  /*0100*/  IMAD.WIDE R2, R9, 0x4, R2 ;  /* 0x0000000409027825 */ /* 0x008fcc00078e0202 */
[----:B------:R-:W3:Y:S01]  /*0110*/  LDG.E R2, desc[UR4][R2.64] ;  /* 0x0000000402027981 */ /* 0x000ee2000c1e1900 */
[----:B0-----:R-:W-:-:S04]  /*0120*/  IMAD.WIDE R6, R9, 0x4, R6 ;  /* 0x0000000409067825 */ /* 0x001fc800078e0206 */
[----:B--2---:R-:W-:Y:S01]  /*0130*/  FADD R11, -R5, 1 ;  /* 0x3f800000050b7421 */ /* 0x004fe20000000100 */
[----:B---3--:R-:W-:-:S04]  /*0140*/  FADD R0, R2, -R5 ;  /* 0x8000000502007221 */ /* 0x008fc80000000000 */
[----:B------:R-:W-:-:S04]  /*0150*/  FMUL R0, R0, R11 ;  /* 0x0000000b00007220 */ /* 0x000fc80000400000 */
[----:B------:R-:W-:-:S05]  /*0160*/  FMUL R9, R5, R0 ;  /* 0x0000000005097220 */ /* 0x000fca0000400000 */
[----:B------:R-:W-:Y:S01]  /*0170*/  STG.E desc[UR4][R6.64], R9 ;  /* 0x0000000906007986 */ /* 0x000fe2000c101904 */
[----:B------:R-:W-:Y:S05]  /*0180*/  EXIT ;  /* 0x000000000000794d */ /* 0x000fea0003800000 */
.L_x_10:
        /* <DEDUP_REMOVED lines=15> */
.L_x_28:


//--------------------- .text._Z7SumfunciiiPfS_i  --------------------------
	.section	.text._Z7SumfunciiiPfS_i,"ax",@progbits
	.align	128
        .global         _Z7SumfunciiiPfS_i
        .type           _Z7SumfunciiiPfS_i,@function
        .size           _Z7SumfunciiiPfS_i,(.L_x_25 - _Z7SumfunciiiPfS_i)
        .other          _Z7SumfunciiiPfS_i,@"STO_CUDA_ENTRY STV_DEFAULT"
_Z7SumfunciiiPfS_i:
.text._Z7SumfunciiiPfS_i:
[----:B------:R-:W-:Y:S08]  /*0000*/  LDC R1, c[0x0][0x37c] ;  /* 0x0000df00ff017b82 */ /* 0x000ff00000000800 */
[----:B------:R-:W-:Y:S01]  /*0010*/  S2UR UR4, SR_CTAID.X ;  /* 0x00000000000479c3 */ /* 0x000fe20000002500 */
[----:B------:R-:W0:Y:S07]  /*0020*/  LDCU UR6, c[0x0][0x370] ;  /* 0x00006e00ff0677ac */ /* 0x000e2e0008000800 */
[----:B------:R-:W0:Y:S08]  /*0030*/  S2UR UR5, SR_CTAID.Y ;  /* 0x00000000000579c3 */ /* 0x000e300000002600 */
[----:B------:R-:W1:Y:S01]  /*0040*/  LDC R0, c[0x0][0x3a0] ;  /* 0x0000e800ff007b82 */ /* 0x000e620000000800 */
[----:B0-----:R-:W-:-:S06]  /*0050*/  UIMAD UR4, UR5, UR6, UR4 ;  /* 0x00000006050472a4 */ /* 0x001fcc000f8e0204 */
[----:B-1----:R-:W-:-:S13]  /*0060*/  ISETP.LE.AND P0, PT, R0, UR4, PT ;  /* 0x0000000400007c0c */ /* 0x002fda000bf03270 */
[----:B------:R-:W-:Y:S05]  /*0070*/  @P0 EXIT ;  /* 0x000000000000094d */ /* 0x000fea0003800000 */
[----:B------:R-:W0:Y:S01]  /*0080*/  LDC R0, c[0x0][0x380] ;  /* 0x0000e000ff007b82 */ /* 0x000e220000000800 */
[----:B------:R-:W1:Y:S01]  /*0090*/  LDCU.64 UR12, c[0x0][0x358] ;  /* 0x00006b00ff0c77ac */ /* 0x000e620008000a00 */
[----:B------:R-:W-:Y:S01]  /*00a0*/  HFMA2 R12, -RZ, RZ, 0, 0 ;  /* 0x00000000ff0c7431 */ /* 0x000fe200000001ff */
[----:B0-----:R-:W-:-:S13]  /*00b0*/  ISETP.GE.AND P0, PT, R0, 0x1, PT ;  /* 0x000000010000780c */ /* 0x001fda0003f06270 */
[----:B-1----:R-:W-:Y:S05]  /*00c0*/  @!P0 BRA `(.L_x_11) ;  /* 0x0000000800788947 */ /* 0x002fea0003800000 */
[----:B------:R-:W0:Y:S01]  /*00d0*/  LDC R7, c[0x0][0x384] ;  /* 0x0000e100ff077b82 */ /* 0x000e220000000800 */
[C---:B------:R-:W-:Y:S01]  /*00e0*/  ISETP.GE.U32.AND P0, PT, R0.reuse, 0x10, PT ;  /* 0x000000100000780c */ /* 0x040fe20003f06070 */
[----:B------:R-:W-:Y:S01]  /*00f0*/  IMAD.MOV.U32 R8, RZ, RZ, RZ ;  /* 0x000000ffff087224 */ /* 0x000fe200078e00ff */
[----:B------:R-:W-:Y:S02]  /*0100*/  LOP3.LUT R24, R0, 0xf, RZ, 0xc0, !PT ;  /* 0x0000000f00187812 */ /* 0x000fe400078ec0ff */
[----:B------:R-:W-:Y:S02]  /*0110*/  MOV R12, RZ ;  /* 0x000000ff000c7202 */ /* 0x000fe40000000f00 */
[----:B------:R-:W-:Y:S01]  /*0120*/  ISETP.NE.AND P1, PT, R24, RZ, PT ;  /* 0x000000ff1800720c */ /* 0x000fe20003f25270 */
[----:B0-----:R-:W-:-:S06]  /*0130*/  IMAD R9, R0, UR4, R7 ;  /* 0x0000000400097c24 */ /* 0x001fcc000f8e0207 */
[----:B------:R-:W-:Y:S06]  /*0140*/  @!P0 BRA `(.L_x_12) ;  /* 0x0000000400188947 */ /* 0x000fec0003800000 */
[----:B------:R-:W0:Y:S01]  /*0150*/  LDCU.128 UR8, c[0x0][0x390] ;  /* 0x00007200ff0877ac */ /* 0x000e220008000c00 */
[----:B------:R-:W-:Y:S01]  /*0160*/  LOP3.LUT R8, R0, 0x7ffffff0, RZ, 0xc0, !PT ;  /* 0x7ffffff000087812 */ /* 0x000fe200078ec0ff */
[----:B------:R-:W-:Y:S02]  /*0170*/  HFMA2 R12, -RZ, RZ, 0, 0 ;  /* 0x00000000ff0c7431 */ /* 0x000fe400000001ff */
[----:B------:R-:W-:Y:S01]  /*0180*/  IMAD.MOV.U32 R10, RZ, RZ, R9 ;  /* 0x000000ffff0a7224 */ /* 0x000fe200078e0009 */
[----:B------:R-:W1:Y:S01]  /*0190*/  LDCU UR14, c[0x0][0x388] ;  /* 0x00007100ff0e77ac */ /* 0x000e620008000800 */
[----:B------:R-:W-:Y:S01]  /*01a0*/  IADD3 R11, PT, PT, -R8, RZ, RZ ;  /* 0x000000ff080b7210 */ /* 0x000fe20007ffe1ff */
[----:B0-----:R-:W-:Y:S02]  /*01b0*/  UIADD3 UR7, UP0, UPT, UR8, 0x20, URZ ;  /* 0x0000002008077890 */ /* 0x001fe4000ff1e0ff */
[----:B------:R-:W-:Y:S01]  /*01c0*/  UIADD3 UR5, UP1, UPT, UR10, 0x20, URZ ;  /* 0x000000200a057890 */ /* 0x000fe2000ff3e0ff */
[----:B-1----:R-:W-:Y:S01]  /*01d0*/  IMAD.U32 R6, RZ, RZ, UR14 ;  /* 0x0000000eff067e24 */ /* 0x002fe2000f8e00ff */
[----:B------:R-:W-:-:S02]  /*01e0*/  UIADD3.X UR8, UPT, UPT, URZ, UR9, URZ, UP0, !UPT ;  /* 0x00000009ff087290 */ /* 0x000fc400087fe4ff */
[----:B------:R-:W-:-:S12]  /*01f0*/  UIADD3.X UR6, UPT, UPT, URZ, UR11, URZ, UP1, !UPT ;  /* 0x0000000bff067290 */ /* 0x000fd80008ffe4ff */
.L_x_13:
[----:B------:R-:W-:Y:S01]  /*0200*/  MOV R2, UR7 ;  /* 0x0000000700027c02 */ /* 0x000fe20008000f00 */
[----:B------:R-:W-:Y:S01]  /*0210*/  IMAD.U32 R4, RZ, RZ, UR5 ;  /* 0x00000005ff047e24 */ /* 0x000fe2000f8e00ff */
[----:B------:R-:W-:Y:S02]  /*0220*/  MOV R3, UR8 ;  /* 0x0000000800037c02 */ /* 0x000fe40008000f00 */
[----:B------:R-:W-:Y:S01]  /*0230*/  MOV R5, UR6 ;  /* 0x0000000600057c02 */ /* 0x000fe20008000f00 */
[----:B------:R-:W-:-:S04]  /*0240*/  IMAD.WIDE R2, R10, 0x4, R2 ;  /* 0x000000040a027825 */ /* 0x000fc800078e0202 */
[----:B------:R-:W-:Y:S01]  /*0250*/  IMAD.WIDE R4, R6, 0x4, R4 ;  /* 0x0000000406047825 */ /* 0x000fe200078e0204 */
[----:B------:R-:W2:Y:S04]  /*0260*/  LDG.E R13, desc[UR12][R2.64+-0x20] ;  /* 0xffffe00c020d7981 */ /* 0x000ea8000c1e1900 */
[----:B------:R-:W2:Y:S04]  /*0270*/  LDG.E R18, desc[UR12][R4.64+-0x20] ;  /* 0xffffe00c04127981 */ /* 0x000ea8000c1e1900 */
[----:B------:R-:W3:Y:S04]  /*0280*/  LDG.E R26, desc[UR12][R2.64+-0x1c] ;  /* 0xffffe40c021a7981 */ /* 0x000ee8000c1e1900 */
[----:B------:R-:W3:Y:S04]  /*0290*/  LDG.E R25, desc[UR12][R4.64+-0x1c] ;  /* 0xffffe40c04197981 */ /* 0x000ee8000c1e1900 */
[----:B------:R-:W4:Y:S04]  /*02a0*/  LDG.E R14, desc[UR12][R2.64+-0x18] ;  /* 0xffffe80c020e7981 */ /* 0x000f28000c1e1900 */
[----:B------:R-:W4:Y:S04]  /*02b0*/  LDG.E R15, desc[UR12][R4.64+-0x18] ;  /* 0xffffe80c040f7981 */ /* 0x000f28000c1e1900 */
[----:B------:R-:W5:Y:S04]  /*02c0*/  LDG.E R16, desc[UR12][R2.64+-0x14] ;  /* 0xffffec0c02107981 */ /* 0x000f68000c1e1900 */
[----:B------:R-:W5:Y:S04]  /*02d0*/  LDG.E R17, desc[UR12][R4.64+-0x14] ;  /* 0xffffec0c04117981 */ /* 0x000f68000c1e1900 */
[----:B------:R-:W5:Y:S04]  /*02e0*/  LDG.E R22, desc[UR12][R2.64+-0x10] ;  /* 0xfffff00c02167981 */ /* 0x000f68000c1e1900 */
[----:B------:R-:W5:Y:S04]  /*02f0*/  LDG.E R23, desc[UR12][R4.64+-0x10] ;  /* 0xfffff00c04177981 */ /* 0x000f68000c1e1900 */
[----:B------:R-:W5:Y:S04]  /*0300*/  LDG.E R20, desc[UR12][R2.64+-0xc] ;  /* 0xfffff40c02147981 */ /* 0x000f68000c1e1900 */
[----:B------:R-:W5:Y:S04]  /*0310*/  LDG.E R21, desc[UR12][R4.64+-0xc] ;  /* 0xfffff40c04157981 */ /* 0x000f68000c1e1900 */
[----:B------:R-:W5:Y:S04]  /*0320*/  LDG.E R19, desc[UR12][R4.64+-0x8] ;  /* 0xfffff80c04137981 */ /* 0x000f68000c1e1900 */
[----:B------:R-:W5:Y:S04]  /*0330*/  LDG.E R27, desc[UR12][R4.64+0x18] ;  /* 0x0000180c041b7981 */ /* 0x000f68000c1e1900 */
[----:B------:R-:W5:Y:S01]  /*0340*/  LDG.E R28, desc[UR12][R4.64+0x1c] ;  /* 0x00001c0c041c7981 */ /* 0x000f62000c1e1900 */
[----:B--2---:R-:W-:-:S03]  /*0350*/  FFMA R13, R13, R18, R12 ;  /* 0x000000120d0d7223 */ /* 0x004fc6000000000c */
[----:B------:R-:W2:Y:S04]  /*0360*/  LDG.E R18, desc[UR12][R2.64+-0x8] ;  /* 0xfffff80c02127981 */ /* 0x000ea8000c1e1900 */
[----:B------:R-:W2:Y:S01]  /*0370*/  LDG.E R12, desc[UR12][R2.64+-0x4] ;  /* 0xfffffc0c020c7981 */ /* 0x000ea2000c1e1900 */
[----:B---3--:R-:W-:-:S03]  /*0380*/  FFMA R25, R26, R25, R13 ;  /* 0x000000191a197223 */ /* 0x008fc6000000000d */
[----:B------:R-:W3:Y:S04]  /*0390*/  LDG.E R13, desc[UR12][R4.64+-0x4] ;  /* 0xfffffc0c040d7981 */ /* 0x000ee8000c1e1900 */
[----:B------:R-:W3:Y:S01]  /*03a0*/  LDG.E R26, desc[UR12][R4.64+0x14] ;  /* 0x0000140c041a7981 */ /* 0x000ee2000c1e1900 */
[----:B----4-:R-:W-:-:S03]  /*03b0*/  FFMA R25, R14, R15, R25 ;  /* 0x0000000f0e197223 */ /* 0x010fc60000000019 */
[----:B------:R-:W4:Y:S04]  /*03c0*/  LDG.E R14, desc[UR12][R2.64] ;  /* 0x0000000c020e7981 */ /* 0x000f28000c1e1900 */
[----:B------:R-:W4:Y:S01]  /*03d0*/  LDG.E R15, desc[UR12][R4.64] ;  /* 0x0000000c040f7981 */ /* 0x000f22000c1e1900 */
[----:B-----5:R-:W-:-:S03]  /*03e0*/  FFMA R25, R16, R17, R25 ;  /* 0x0000001110197223 */ /* 0x020fc60000000019 */
[----:B------:R-:W5:Y:S04]  /*03f0*/  LDG.E R16, desc[UR12][R2.64+0x4] ;  /* 0x0000040c02107981 */ /* 0x000f68000c1e1900 */
[----:B------:R-:W5:Y:S01]  /*0400*/  LDG.E R17, desc[UR12][R4.64+0x4] ;  /* 0x0000040c04117981 */ /* 0x000f62000c1e1900 */
[----:B------:R-:W-:-:S03]  /*0410*/  FFMA R25, R22, R23, R25 ;  /* 0x0000001716197223 */ /* 0x000fc60000000019 */
[----:B------:R-:W5:Y:S04]  /*0420*/  LDG.E R22, desc[UR12][R2.64+0x8] ;  /* 0x0000080c02167981 */ /* 0x000f68000c1e1900 */
[----:B------:R-:W5:Y:S01]  /*0430*/  LDG.E R23, desc[UR12][R4.64+0x8] ;  /* 0x0000080c04177981 */ /* 0x000f62000c1e1900 */
[----:B------:R-:W-:-:S03]  /*0440*/  FFMA R25, R20, R21, R25 ;  /* 0x0000001514197223 */ /* 0x000fc60000000019 */
[----:B------:R-:W5:Y:S04]  /*0450*/  LDG.E R20, desc[UR12][R2.64+0xc] ;  /* 0x00000c0c02147981 */ /* 0x000f68000c1e1900 */
[----:B------:R-:W5:Y:S01]  /*0460*/  LDG.E R21, desc[UR12][R4.64+0xc] ;  /* 0x00000c0c04157981 */ /* 0x000f62000c1e1900 */
[----:B--2---:R-:W-:-:S03]  /*0470*/  FFMA R25, R18, R19, R25 ;  /* 0x0000001312197223 */ /* 0x004fc60000000019 */
[----:B------:R-:W2:Y:S04]  /*0480*/  LDG.E R18, desc[UR12][R2.64+0x10] ;  /* 0x0000100c02127981 */ /* 0x000ea8000c1e1900 */
[----:B------:R-:W2:Y:S01]  /*0490*/  LDG.E R19, desc[UR12][R4.64+0x10] ;  /* 0x0000100c04137981 */ /* 0x000ea2000c1e1900 */
[----:B---3--:R-:W-:-:S03]  /*04a0*/  FFMA R29, R12, R13, R25 ;  /* 0x0000000d0c1d7223 */ /* 0x008fc60000000019 */
[----:B------:R-:W3:Y:S04]  /*04b0*/  LDG.E R13, desc[UR12][R2.64+0x14] ;  /* 0x0000140c020d7981 */ /* 0x000ee8000c1e1900 */
[----:B------:R-:W3:Y:S04]  /*04c0*/  LDG.E R12, desc[UR12][R2.64+0x18] ;  /* 0x0000180c020c7981 */ /* 0x000ee8000c1e1900 */
[----:B------:R-:W3:Y:S01]  /*04d0*/  LDG.E R25, desc[UR12][R2.64+0x1c] ;  /* 0x00001c0c02197981 */ /* 0x000ee2000c1e1900 */
[----:B----4-:R-:W-:Y:S01]  /*04e0*/  FFMA R15, R14, R15, R29 ;  /* 0x0000000f0e0f7223 */ /* 0x010fe2000000001d */
[----:B------:R-:W-:-:S03]  /*04f0*/  IADD3 R11, PT, PT, R11, 0x10, RZ ;  /* 0x000000100b0b7810 */ /* 0x000fc60007ffe0ff */
[----:B-----5:R-:W-:Y:S01]  /*0500*/  FFMA R15, R16, R17, R15 ;  /* 0x00000011100f7223 */ /* 0x020fe2000000000f */
[----:B------:R-:W-:-:S03]  /*0510*/  ISETP.NE.AND P0, PT, R11, RZ, PT ;  /* 0x000000ff0b00720c */ /* 0x000fc60003f05270 */
[----:B------:R-:W-:-:S04]  /*0520*/  FFMA R15, R22, R23, R15 ;  /* 0x00000017160f7223 */ /* 0x000fc8000000000f */
[----:B------:R-:W-:Y:S01]  /*0530*/  FFMA R15, R20, R21, R15 ;  /* 0x00000015140f7223 */ /* 0x000fe2000000000f */
[----:B------:R-:W-:Y:S01]  /*0540*/  VIADD R10, R10, 0x10 ;  /* 0x000000100a0a7836 */ /* 0x000fe20000000000 */
[----:B------:R-:W-:Y:S02]  /*0550*/  IADD3 R6, PT, PT, R6, 0x10, RZ ;  /* 0x0000001006067810 */ /* 0x000fe40007ffe0ff */
[----:B--2---:R-:W-:-:S04]  /*0560*/  FFMA R18, R18, R19, R15 ;  /* 0x0000001312127223 */ /* 0x004fc8000000000f */
[----:B---3--:R-:W-:-:S04]  /*0570*/  FFMA R13, R13, R26, R18 ;  /* 0x0000001a0d0d7223 */ /* 0x008fc80000000012 */
[----:B------:R-:W-:-:S04]  /*0580*/  FFMA R12, R12, R27, R13 ;  /* 0x0000001b0c0c7223 */ /* 0x000fc8000000000d */
[----:B------:R-:W-:Y:S01]  /*0590*/  FFMA R12, R25, R28, R12 ;  /* 0x0000001c190c7223 */ /* 0x000fe2000000000c */
[----:B------:R-:W-:Y:S06]  /*05a0*/  @P0 BRA `(.L_x_13) ;  /* 0xfffffffc00140947 */ /* 0x000fec000383ffff */
.L_x_12:
[----:B------:R-:W-:Y:S05]  /*05b0*/  @!P1 BRA `(.L_x_11) ;  /* 0x00000004003c9947 */ /* 0x000fea0003800000 */
[----:B------:R-:W-:Y:S02]  /*05c0*/  ISETP.GE.U32.AND P0, PT, R24, 0x8, PT ;  /* 0x000000081800780c */ /* 0x000fe40003f06070 */
[----:B------:R-:W-:-:S04]  /*05d0*/  LOP3.LUT R19, R0, 0x7, RZ, 0xc0, !PT ;  /* 0x0000000700137812 */ /* 0x000fc800078ec0ff */
[----:B------:R-:W-:-:S07]  /*05e0*/  ISETP.NE.AND P1, PT, R19, RZ, PT ;  /* 0x000000ff1300720c */ /* 0x000fce0003f25270 */
[----:B------:R-:W-:Y:S06]  /*05f0*/  @!P0 BRA `(.L_x_14) ;  /* 0x0000000000808947 */ /* 0x000fec0003800000 */
[----:B------:R-:W0:Y:S01]  /*0600*/  LDC R13, c[0x0][0x388] ;  /* 0x0000e200ff0d7b82 */ /* 0x000e220000000800 */
[----:B------:R-:W-:-:S07]  /*0610*/  IADD3 R11, PT, PT, R9, R8, RZ ;  /* 0x00000008090b7210 */ /* 0x000fce0007ffe0ff */
[----:B------:R-:W1:Y:S08]  /*0620*/  LDC.64 R4, c[0x0][0x390] ;  /* 0x0000e400ff047b82 */ /* 0x000e700000000a00 */
[----:B------:R-:W2:Y:S01]  /*0630*/  LDC.64 R2, c[0x0][0x398] ;  /* 0x0000e600ff027b82 */ /* 0x000ea20000000a00 */
[----:B0-----:R-:W-:Y:S02]  /*0640*/  IMAD.IADD R13, R8, 0x1, R13 ;  /* 0x00000001080d7824 */ /* 0x001fe400078e020d */
[----:B-1----:R-:W-:-:S05]  /*0650*/  IMAD.WIDE R4, R11, 0x4, R4 ;  /* 0x000000040b047825 */ /* 0x002fca00078e0204 */
[----:B------:R-:W3:Y:S01]  /*0660*/  LDG.E R17, desc[UR12][R4.64] ;  /* 0x0000000c04117981 */ /* 0x000ee2000c1e1900 */
[----:B--2---:R-:W-:-:S03]  /*0670*/  IMAD.WIDE R2, R13, 0x4, R2 ;  /* 0x000000040d027825 */ /* 0x004fc600078e0202 */
[----:B------:R-:W2:Y:S04]  /*0680*/  LDG.E R20, desc[UR12][R4.64+0x4] ;  /* 0x0000040c04147981 */ /* 0x000ea8000c1e1900 */
[----:B------:R-:W3:Y:S04]  /*0690*/  LDG.E R18, desc[UR12][R2.64] ;  /* 0x0000000c02127981 */ /* 0x000ee8000c1e1900 */
[----:B------:R-:W2:Y:S04]  /*06a0*/  LDG.E R21, desc[UR12][R2.64+0x4] ;  /* 0x0000040c02157981 */ /* 0x000ea8000c1e1900 */
        /* <DEDUP_REMOVED lines=12> */
[----:B------:R-:W-:Y:S01]  /*0770*/  IADD3 R8, PT, PT, R8, 0x8, RZ ;  /* 0x0000000808087810 */ /* 0x000fe20007ffe0ff */
[----:B---3--:R-:W-:-:S04]  /*0780*/  FFMA R17, R17, R18, R12 ;  /* 0x0000001211117223 */ /* 0x008fc8000000000c */
[----:B--2---:R-:W-:-:S04]  /*0790*/  FFMA R17, R20, R21, R17 ;  /* 0x0000001514117223 */ /* 0x004fc80000000011 */
[----:B----4-:R-:W-:-:S04]  /*07a0*/  FFMA R17, R22, R23, R17 ;  /* 0x0000001716117223 */ /* 0x010fc80000000011 */
[----:B-----5:R-:W-:-:S04]  /*07b0*/  FFMA R24, R24, R25, R17 ;  /* 0x0000001918187223 */ /* 0x020fc80000000011 */
[----:B------:R-:W-:-:S04]  /*07c0*/  FFMA R15, R15, R16, R24 ;  /* 0x000000100f0f7223 */ /* 0x000fc80000000018 */
[----:B------:R-:W-:-:S04]  /*07d0*/  FFMA R13, R10, R13, R15 ;  /* 0x0000000d0a0d7223 */ /* 0x000fc8000000000f */
[----:B------:R-:W-:-:S04]  /*07e0*/  FFMA R11, R6, R11, R13 ;  /* 0x0000000b060b7223 */ /* 0x000fc8000000000d */
[----:B------:R-:W-:-:S07]  /*07f0*/  FFMA R12, R14, R26, R11 ;  /* 0x0000001a0e0c7223 */ /* 0x000fce000000000b */
.L_x_14:
        /* <DEDUP_REMOVED lines=19> */
[----:B------:R-:W5:Y:S01]  /*0930*/  LDG.E R15, desc[UR12][R4.64+0xc] ;  /* 0x00000c0c040f7981 */ /* 0x000f62000c1e1900 */
[----:B------:R-:W-:Y:S01]  /*0940*/  IADD3 R8, PT, PT, R8, 0x4, RZ ;  /* 0x0000000408087810 */ /* 0x000fe20007ffe0ff */
[----:B---3--:R-:W-:-:S04]  /*0950*/  FFMA R9, R9, R10, R12 ;  /* 0x0000000a09097223 */ /* 0x008fc8000000000c */
[----:B--2---:R-:W-:-:S04]  /*0960*/  FFMA R9, R14, R11, R9 ;  /* 0x0000000b0e097223 */ /* 0x004fc80000000009 */
[----:B----4-:R-:W-:-:S04]  /*0970*/  FFMA R9, R16, R13, R9 ;  /* 0x0000000d10097223 */ /* 0x010fc80000000009 */
[----:B-----5:R-:W-:-:S07]  /*0980*/  FFMA R12, R18, R15, R9 ;  /* 0x0000000f120c7223 */ /* 0x020fce0000000009 */
.L_x_15:
[----:B------:R-:W-:Y:S05]  /*0990*/  @!P1 BRA `(.L_x_11) ;  /* 0x0000000000449947 */ /* 0x000fea0003800000 */
[----:B------:R-:W0:Y:S01]  /*09a0*/  LDC.64 R2, c[0x0][0x390] ;  /* 0x0000e400ff027b82 */ /* 0x000e220000000a00 */
[----:B------:R-:W1:Y:S01]  /*09b0*/  LDCU UR5, c[0x0][0x388] ;  /* 0x00007100ff0577ac */ /* 0x000e620008000800 */
[----:B------:R-:W-:-:S05]  /*09c0*/  IADD3 R7, PT, PT, R8, R7, RZ ;  /* 0x0000000708077210 */ /* 0x000fca0007ffe0ff */
[----:B------:R-:W-:Y:S01]  /*09d0*/  IMAD R13, R0, UR4, R7 ;  /* 0x00000004000d7c24 */ /* 0x000fe2000f8e0207 */
[----:B------:R-:W2:Y:S01]  /*09e0*/  LDC.64 R4, c[0x0][0x398] ;  /* 0x0000e600ff047b82 */ /* 0x000ea20000000a00 */
[----:B------:R-:W-:Y:S01]  /*09f0*/  IMAD.MOV R0, RZ, RZ, -R6 ;  /* 0x000000ffff007224 */ /* 0x000fe200078e0a06 */
[----:B-1----:R-:W-:-:S07]  /*0a00*/  IADD3 R11, PT, PT, R8, UR5, RZ ;  /* 0x00000005080b7c10 */ /* 0x002fce000fffe0ff */
.L_x_16:
[----:B--2---:R-:W-:-:S04]  /*0a10*/  IMAD.WIDE R6, R11, 0x4, R4 ;  /* 0x000000040b067825 */ /* 0x004fc800078e0204 */
[----:B0-----:R-:W-:Y:S02]  /*0a20*/  IMAD.WIDE R8, R13, 0x4, R2 ;  /* 0x000000040d087825 */ /* 0x001fe400078e0202 */
[----:B------:R-:W2:Y:S04]  /*0a30*/  LDG.E R6, desc[UR12][R6.64] ;  /* 0x0000000c06067981 */ /* 0x000ea8000c1e1900 */
[----:B------:R-:W2:Y:S01]  /*0a40*/  LDG.E R9, desc[UR12][R8.64] ;  /* 0x0000000c08097981 */ /* 0x000ea2000c1e1900 */
[----:B------:R-:W-:Y:S01]  /*0a50*/  IADD3 R0, PT, PT, R0, 0x1, RZ ;  /* 0x0000000100007810 */ /* 0x000fe20007ffe0ff */
[----:B------:R-:W-:Y:S01]  /*0a60*/  VIADD R11, R11, 0x1 ;  /* 0x000000010b0b7836 */ /* 0x000fe20000000000 */
[----:B------:R-:W-:Y:S02]  /*0a70*/  IADD3 R13, PT, PT, R13, 0x1, RZ ;  /* 0x000000010d0d7810 */ /* 0x000fe40007ffe0ff */
[----:B------:R-:W-:Y:S01]  /*0a80*/  ISETP.NE.AND P0, PT, R0, RZ, PT ;  /* 0x000000ff0000720c */ /* 0x000fe20003f05270 */
[----:B--2---:R-:W-:-:S12]  /*0a90*/  FFMA R12, R9, R6, R12 ;  /* 0x00000006090c7223 */ /* 0x004fd8000000000c */
[----:B------:R-:W-:Y:S05]  /*0aa0*/  @P0 BRA `(.L_x_16) ;  /* 0xfffffffc00d80947 */ /* 0x000fea000383ffff */
.L_x_11:
[C---:B------:R-:W-:Y:S01]  /*0ab0*/  FMUL R3, R12.reuse, -0.5 ;  /* 0xbf0000000c037820 */ /* 0x040fe20000400000 */
[----:B------:R-:W-:-:S04]  /*0ac0*/  FSETP.GEU.AND P0, PT, -R12, -126, PT ;  /* 0xc2fc00000c00780b */ /* 0x000fc80003f0e100 */
[----:B------:R-:W-:-:S04]  /*0ad0*/  FSEL R3, R3, -R12, !P0 ;  /* 0x8000000c03037208 */ /* 0x000fc80004000000 */
[----:B------:R-:W0:Y:S05]  /*0ae0*/  MUFU.EX2 R0, R3 ;  /* 0x0000000300007308 */ /* 0x000e2a0000000800 */
[----:B0-----:R-:W-:-:S04]  /*0af0*/  @!P0 FMUL R0, R0, R0 ;  /* 0x0000000000008220 */ /* 0x001fc80000400000 */
[----:B------:R-:W-:-:S05]  /*0b00*/  FADD R4, R0, 1 ;  /* 0x3f80000000047421 */ /* 0x000fca0000000000 */
[----:B------:R-:W-:-:S04]  /*0b10*/  IADD3 R0, PT, PT, R4, 0x1800000, RZ ;  /* 0x0180000004007810 */ /* 0x000fc80007ffe0ff */
[----:B------:R-:W-:-:S04]  /*0b20*/  LOP3.LUT R0, R0, 0x7f800000, RZ, 0xc0, !PT ;  /* 0x7f80000000007812 */ /* 0x000fc800078ec0ff */
[----:B------:R-:W-:-:S13]  /*0b30*/  ISETP.GT.U32.AND P0, PT, R0, 0x1ffffff, PT ;  /* 0x01ffffff0000780c */ /* 0x000fda0003f04070 */
[----:B------:R-:W-:Y:S05]  /*0b40*/  @P0 BRA `(.L_x_17) ;  /* 0x00000000000c0947 */ /* 0x000fea0003800000 */
[----:B------:R-:W-:-:S07]  /*0b50*/  MOV R2, 0xb70 ;  /* 0x00000b7000027802 */ /* 0x000fce0000000f00 */
[----:B------:R-:W-:Y:S05]  /*0b60*/  CALL.REL.NOINC `($__internal_0_$__cuda_sm20_rcp_rn_f32_slowpath) ;  /* 0x0000000000307944 */ /* 0x000fea0003c00000 */
[----:B------:R-:W-:Y:S05]  /*0b70*/  BRA `(.L_x_18) ;  /* 0x0000000000107947 */ /* 0x000fea0003800000 */
.L_x_17:
[----:B------:R-:W0:Y:S02]  /*0b80*/  MUFU.RCP R5, R4 ;  /* 0x0000000400057308 */ /* 0x000e240000001000 */
[----:B0-----:R-:W-:-:S04]  /*0b90*/  FFMA R0, R4, R5, -1 ;  /* 0xbf80000004007423 */ /* 0x001fc80000000005 */
[----:B------:R-:W-:-:S04]  /*0ba0*/  FADD.FTZ R0, -R0, -RZ ;  /* 0x800000ff00007221 */ /* 0x000fc80000010100 */
[----:B------:R-:W-:-:S07]  /*0bb0*/  FFMA R5, R5, R0, R5 ;  /* 0x0000000005057223 */ /* 0x000fce0000000005 */
.L_x_18:
[----:B------:R-:W0:Y:S08]  /*0bc0*/  LDC R7, c[0x0][0x380] ;  /* 0x0000e000ff077b82 */ /* 0x000e300000000800 */
[----:B------:R-:W0:Y:S08]  /*0bd0*/  LDC R0, c[0x0][0x388] ;  /* 0x0000e200ff007b82 */ /* 0x000e300000000800 */
[----:B------:R-:W1:Y:S01]  /*0be0*/  LDC.64 R2, c[0x0][0x398] ;  /* 0x0000e600ff027b82 */ /* 0x000e620000000a00 */
[----:B0-----:R-:W-:-:S05]  /*0bf0*/  IADD3 R7, PT, PT, R0, UR4, R7 ;  /* 0x0000000400077c10 */ /* 0x001fca000fffe007 */
[----:B-1----:R-:W-:-:S05]  /*0c00*/  IMAD.WIDE R2, R7, 0x4, R2 ;  /* 0x0000000407027825 */ /* 0x002fca00078e0202 */
[----:B------:R-:W-:Y:S01]  /*0c10*/  STG.E desc[UR12][R2.64], R5 ;  /* 0x0000000502007986 */ /* 0x000fe2000c10190c */
[----:B------:R-:W-:Y:S05]  /*0c20*/  EXIT ;  /* 0x000000000000794d */ /* 0x000fea0003800000 */
        .weak           $__internal_0_$__cuda_sm20_rcp_rn_f32_slowpath
        .type           $__internal_0_$__cuda_sm20_rcp_rn_f32_slowpath,@function
        .size           $__internal_0_$__cuda_sm20_rcp_rn_f32_slowpath,(.L_x_25 - $__internal_0_$__cuda_sm20_rcp_rn_f32_slowpath)
$__internal_0_$__cuda_sm20_rcp_rn_f32_slowpath:
[----:B------:R-:W-:-:S05]  /*0c30*/  IMAD.SHL.U32 R0, R4, 0x2, RZ ;  /* 0x0000000204007824 */ /* 0x000fca00078e00ff */
[----:B------:R-:W-:Y:S02]  /*0c40*/  SHF.R.U32.HI R8, RZ, 0x18, R0 ;  /* 0x00000018ff087819 */ /* 0x000fe40000011600 */
[----:B------:R-:W-:Y:S02]  /*0c50*/  MOV R0, R4 ;  /* 0x0000000400007202 */ /* 0x000fe40000000f00 */
[----:B------:R-:W-:-:S13]  /*0c60*/  ISETP.NE.U32.AND P0, PT, R8, RZ, PT ;  /* 0x000000ff0800720c */ /* 0x000fda0003f05070 */
[----:B------:R-:W-:Y:S05]  /*0c70*/  @P0 BRA `(.L_x_19) ;  /* 0x00000000002c0947 */ /* 0x000fea0003800000 */
[----:B------:R-:W-:-:S04]  /*0c80*/  SHF.L.U32 R3, R0, 0x1, RZ ;  /* 0x0000000100037819 */ /* 0x000fc800000006ff */
[----:B------:R-:W-:-:S13]  /*0c90*/  ISETP.NE.AND P0, PT, R3, RZ, PT ;  /* 0x000000ff0300720c */ /* 0x000fda0003f05270 */
[----:B------:R2:W3:Y:S01]  /*0ca0*/  @!P0 MUFU.RCP R3, R0 ;  /* 0x0000000000038308 */ /* 0x0004e20000001000 */
[----:B------:R-:W-:Y:S05]  /*0cb0*/  @!P0 BRA `(.L_x_20) ;  /* 0x0000000000a48947 */ /* 0x000fea0003800000 */
[----:B------:R-:W-:-:S04]  /*0cc0*/  FFMA R4, R0, 1.84467440737095516160e+19, RZ ;  /* 0x5f80000000047823 */ /* 0x000fc800000000ff */
[----:B---3--:R-:W2:Y:S02]  /*0cd0*/  MUFU.RCP R3, R4 ;  /* 0x0000000400037308 */ /* 0x008ea40000001000 */
[----:B--2---:R-:W-:-:S04]  /*0ce0*/  FFMA R0, R4, R3, -1 ;  /* 0xbf80000004007423 */ /* 0x004fc80000000003 */
[----:B------:R-:W-:-:S04]  /*0cf0*/  FADD.FTZ R0, -R0, -RZ ;  /* 0x800000ff00007221 */ /* 0x000fc80000010100 */
[----:B------:R-:W-:-:S04]  /*0d00*/  FFMA R0, R3, R0, R3 ;  /* 0x0000000003007223 */ /* 0x000fc80000000003 */
[----:B------:R-:W-:Y:S01]  /*0d10*/  FFMA R3, R0, 1.84467440737095516160e+19, RZ ;  /* 0x5f80000000037823 */ /* 0x000fe200000000ff */
[----:B------:R-:W-:Y:S06]  /*0d20*/  BRA `(.L_x_20) ;  /* 0x0000000000887947 */ /* 0x000fec0003800000 */
.L_x_19:
[----:B------:R-:W-:-:S05]  /*0d30*/  VIADD R10, R8, 0xffffff03 ;  /* 0xffffff03080a7836 */ /* 0x000fca0000000000 */
[----:B------:R-:W-:-:S13]  /*0d40*/  ISETP.GT.U32.AND P0, PT, R10, 0x1, PT ;  /* 0x000000010a00780c */ /* 0x000fda0003f04070 */
[----:B------:R-:W-:Y:S05]  /*0d50*/  @P0 BRA `(.L_x_21) ;  /* 0x0000000000780947 */ /* 0x000fea0003800000 */
[----:B------:R-:W-:Y:S01]  /*0d60*/  LOP3.LUT R3, R0, 0x7fffff, RZ, 0xc0, !PT ;  /* 0x007fffff00037812 */ /* 0x000fe200078ec0ff */
[----:B------:R-:W-:-:S03]  /*0d70*/  HFMA2 R7, -RZ, RZ, 0, 1.78813934326171875e-07 ;  /* 0x00000003ff077431 */ /* 0x000fc600000001ff */
[----:B------:R-:W-:-:S04]  /*0d80*/  LOP3.LUT R3, R3, 0x3f800000, RZ, 0xfc, !PT ;  /* 0x3f80000003037812 */ /* 0x000fc800078efcff */
[----:B------:R-:W0:Y:S01]  /*0d90*/  MUFU.RCP R4, R3 ;  /* 0x0000000300047308 */ /* 0x000e220000001000 */
[----:B------:R-:W-:Y:S01]  /*0da0*/  SHF.L.U32 R7, R7, R10, RZ ;  /* 0x0000000a07077219 */ /* 0x000fe200000006ff */
[----:B0-----:R-:W-:-:S04]  /*0db0*/  FFMA R5, R3, R4, -1 ;  /* 0xbf80000003057423 */ /* 0x001fc80000000004 */
[----:B------:R-:W-:-:S04]  /*0dc0*/  FADD.FTZ R5, -R5, -RZ ;  /* 0x800000ff05057221 */ /* 0x000fc80000010100 */
[CCC-:B------:R-:W-:Y:S01]  /*0dd0*/  FFMA.RM R6, R4.reuse, R5.reuse, R4.reuse ;  /* 0x0000000504067223 */ /* 0x1c0fe20000004004 */
[----:B------:R-:W-:-:S04]  /*0de0*/  FFMA.RP R5, R4, R5, R4 ;  /* 0x0000000504057223 */ /* 0x000fc80000008004 */
[C---:B------:R-:W-:Y:S02]  /*0df0*/  LOP3.LUT R4, R6.reuse, 0x7fffff, RZ, 0xc0, !PT ;  /* 0x007fffff06047812 */ /* 0x040fe400078ec0ff */
[----:B------:R-:W-:Y:S02]  /*0e00*/  FSETP.NEU.FTZ.AND P0, PT, R6, R5, PT ;  /* 0x000000050600720b */ /* 0x000fe40003f1d000 */
[----:B------:R-:W-:Y:S02]  /*0e10*/  LOP3.LUT R4, R4, 0x800000, RZ, 0xfc, !PT ;  /* 0x0080000004047812 */ /* 0x000fe400078efcff */
[----:B------:R-:W-:Y:S02]  /*0e20*/  SEL R5, RZ, 0xffffffff, !P0 ;  /* 0xffffffffff057807 */ /* 0x000fe40004000000 */
[----:B------:R-:W-:Y:S02]  /*0e30*/  LOP3.LUT R7, R7, R4, RZ, 0xc0, !PT ;  /* 0x0000000407077212 */ /* 0x000fe400078ec0ff */
[----:B------:R-:W-:-:S02]  /*0e40*/  IADD3 R5, PT, PT, -R5, RZ, RZ ;  /* 0x000000ff05057210 */ /* 0x000fc40007ffe1ff */
[-C--:B------:R-:W-:Y:S02]  /*0e50*/  SHF.R.U32.HI R7, RZ, R10.reuse, R7 ;  /* 0x0000000aff077219 */ /* 0x080fe40000011607 */
[----:B------:R-:W-:Y:S02]  /*0e60*/  LOP3.LUT P1, RZ, R5, R10, R4, 0xf8, !PT ;  /* 0x0000000a05ff7212 */ /* 0x000fe4000782f804 */
[C---:B------:R-:W-:Y:S02]  /*0e70*/  LOP3.LUT P0, RZ, R7.reuse, 0x1, RZ, 0xc0, !PT ;  /* 0x0000000107ff7812 */ /* 0x040fe4000780c0ff */
[----:B------:R-:W-:-:S04]  /*0e80*/  LOP3.LUT P2, RZ, R7, 0x2, RZ, 0xc0, !PT ;  /* 0x0000000207ff7812 */ /* 0x000fc8000784c0ff */
[----:B------:R-:W-:Y:S02]  /*0e90*/  PLOP3.LUT P0, PT, P0, P1, P2, 0xe0, 0x0 ;  /* 0x000000000000781c */ /* 0x000fe40000703c20 */
[----:B------:R-:W-:Y:S02]  /*0ea0*/  LOP3.LUT P1, RZ, R0, 0x7fffff, RZ, 0xc0, !PT ;  /* 0x007fffff00ff7812 */ /* 0x000fe4000782c0ff */
[----:B------:R-:W-:-:S05]  /*0eb0*/  SEL R3, RZ, 0x1, !P0 ;  /* 0x00000001ff037807 */ /* 0x000fca0004000000 */
[----:B------:R-:W-:-:S05]  /*0ec0*/  IMAD.MOV R3, RZ, RZ, -R3 ;  /* 0x000000ffff037224 */ /* 0x000fca00078e0a03 */
[----:B------:R-:W-:Y:S02]  /*0ed0*/  ISETP.GE.AND P0, PT, R3, RZ, PT ;  /* 0x000000ff0300720c */ /* 0x000fe40003f06270 */
[----:B------:R-:W-:-:S04]  /*0ee0*/  IADD3 R3, PT, PT, R8, -0xfc, RZ ;  /* 0xffffff0408037810 */ /* 0x000fc80007ffe0ff */
[----:B------:R-:W-:-:S07]  /*0ef0*/  SHF.R.U32.HI R3, RZ, R3, R4 ;  /* 0x00000003ff037219 */ /* 0x000fce0000011604 */
[----:B------:R-:W-:-:S05]  /*0f00*/  @!P0 IADD3 R3, PT, PT, R3, 0x1, RZ ;  /* 0x0000000103038810 */ /* 0x000fca0007ffe0ff */
[----:B------:R-:W-:-:S05]  /*0f10*/  @!P1 IMAD.SHL.U32 R3, R3, 0x2, RZ ;  /* 0x0000000203039824 */ /* 0x000fca00078e00ff */
[----:B------:R-:W-:Y:S01]  /*0f20*/  LOP3.LUT R3, R3, 0x80000000, R0, 0xf8, !PT ;  /* 0x8000000003037812 */ /* 0x000fe200078ef800 */
[----:B------:R-:W-:Y:S06]  /*0f30*/  BRA `(.L_x_20) ;  /* 0x0000000000047947 */ /* 0x000fec0003800000 */
.L_x_21:
[----:B------:R0:W1:Y:S02]  /*0f40*/  MUFU.RCP R3, R0 ;  /* 0x0000000000037308 */ /* 0x0000640000001000 */
.L_x_20:
[----:B-1-3--:R-:W-:Y:S02]  /*0f50*/  MOV R5, R3 ;  /* 0x0000000300057202 */ /* 0x00afe40000000f00 */
[----:B------:R-:W-:-:S04]  /*0f60*/  MOV R3, 0x0 ;  /* 0x0000000000037802 */ /* 0x000fc80000000f00 */
[----:B0-2---:R-:W-:Y:S05]  /*0f70*/  RET.REL.NODEC R2 `(_Z7SumfunciiiPfS_i) ;  /* 0xfffffff002207950 */ /* 0x005fea0003c3ffff */
.L_x_22:
        /* <DEDUP_REMOVED lines=16> */
.L_x_25:


//--------------------- .text._Z9InputDataPfS_i   --------------------------
	.section	.text._Z9InputDataPfS_i,"ax",@progbits
	.align	128
        .global         _Z9InputDataPfS_i
        .type           _Z9InputDataPfS_i,@function
        .size           _Z9InputDataPfS_i,(.L_x_30 - _Z9InputDataPfS_i)
        .other          _Z9InputDataPfS_i,@"STO_CUDA_ENTRY STV_DEFAULT"
_Z9InputDataPfS_i:
.text._Z9InputDataPfS_i:
        /* <DEDUP_REMOVED lines=8> */
[----:B------:R-:W0:Y:S01]  /*0080*/  LDC.64 R2, c[0x0][0x380] ;  /* 0x0000e000ff027b82 */ /* 0x000e220000000a00 */
[----:B------:R-:W1:Y:S07]  /*0090*/  LDCU.64 UR4, c[0x0][0x358] ;  /* 0x00006b00ff0477ac */ /* 0x000e6e0008000a00 */
[----:B------:R-:W2:Y:S01]  /*00a0*/  LDC.64 R4, c[0x0][0x388] ;  /* 0x0000e200ff047b82 */ /* 0x000ea20000000a00 */
[----:B0-----:R-:W-:-:S06]  /*00b0*/  IMAD.WIDE R2, R7, 0x4, R2 ;  /* 0x0000000407027825 */ /* 0x001fcc00078e0202 */
[----:B-1----:R-:W3:Y:S01]  /*00c0*/  LDG.E R3, desc[UR4][R2.64] ;  /* 0x0000000402037981 */ /* 0x002ee2000c1e1900 */
[----:B--2---:R-:W-:-:S05]  /*00d0*/  IMAD.WIDE R4, R7, 0x4, R4 ;  /* 0x0000000407047825 */ /* 0x004fca00078e0204 */
[----:B---3--:R-:W-:Y:S01]  /*00e0*/  STG.E desc[UR4][R4.64], R3 ;  /* 0x0000000304007986 */ /* 0x008fe2000c101904 */
[----:B------:R-:W-:Y:S05]  /*00f0*/  EXIT ;  /* 0x000000000000794d */ /* 0x000fea0003800000 */
.L_x_23:
        /* <DEDUP_REMOVED lines=16> */
.L_x_30:


//--------------------- .text._Z14WeightCreationPfi --------------------------
	.section	.text._Z14WeightCreationPfi,"ax",@progbits
	.align	128
        .global         _Z14WeightCreationPfi
        .type           _Z14WeightCreationPfi,@function
        .size           _Z14WeightCreationPfi,(.L_x_31 - _Z14WeightCreationPfi)
        .other          _Z14WeightCreationPfi,@"STO_CUDA_ENTRY STV_DEFAULT"
_Z14WeightCreationPfi:
.text._Z14WeightCreationPfi:
        /* <DEDUP_REMOVED lines=9> */
[----:B------:R-:W1:Y:S01]  /*0090*/  LDCU.64 UR4, c[0x0][0x358] ;  /* 0x00006b00ff0477ac */ /* 0x000e620008000a00 */
[----:B------:R-:W-:Y:S02]  /*00a0*/  HFMA2 R7, -RZ, RZ, 1.69140625, -0.003734588623046875 ;  /* 0x3ec49ba6ff077431 */ /* 0x000fe400000001ff */
[----:B0-----:R-:W-:-:S05]  /*00b0*/  IMAD.WIDE R2, R5, 0x4, R2 ;  /* 0x0000000405027825 */ /* 0x001fca00078e0202 */
[----:B-1----:R-:W-:Y:S01]  /*00c0*/  STG.E desc[UR4][R2.64], R7 ;  /* 0x0000000702007986 */ /* 0x002fe2000c101904 */
[----:B------:R-:W-:Y:S05]  /*00d0*/  EXIT ;  /* 0x000000000000794d */ /* 0x000fea0003800000 */
.L_x_24:
        /* <DEDUP_REMOVED lines=10> */
.L_x_31:


//--------------------- .nv.shared.reserved.0     --------------------------
	.section	.nv.shared.reserved.0,"aw",@nobits
	.weak		__nv_reservedSMEM_offset_0_alias
	.size		__nv_reservedSMEM_offset_0_alias, 0, 64
	.other		__nv_reservedSMEM_offset_0_alias,@"STO_CUDA_RESERVED_SHARED STV_DEFAULT"
__nv_reservedSMEM_offset_0_alias:
	.zero		0
	.zero		64


//--------------------- .nv.constant0._Z6DeltawPfS_S_S_iiiii --------------------------
	.section	.nv.constant0._Z6DeltawPfS_S_S_iiiii,"a",@progbits
	.sectionflags	@""
	.align	4
.nv.constant0._Z6DeltawPfS_S_S_iiiii:
	.zero		948


//--------------------- .nv.constant0._Z6DeltaNiiiPfS_S_ii --------------------------
	.section	.nv.constant0._Z6DeltaNiiiPfS_S_ii,"a",@progbits
	.sectionflags	@""
	.align	4
.nv.constant0._Z6DeltaNiiiPfS_S_ii:
	.zero		944


//--------------------- .nv.constant0._Z5DeltaPfS_S_ii --------------------------
	.section	.nv.constant0._Z5DeltaPfS_S_ii,"a",@progbits
	.sectionflags	@""
	.align	4
.nv.constant0._Z5DeltaPfS_S_ii:
	.zero		928


//--------------------- .nv.constant0._Z7SumfunciiiPfS_i --------------------------
	.section	.nv.constant0._Z7SumfunciiiPfS_i,"a",@progbits
	.sectionflags	@""
	.align	4
.nv.constant0._Z7SumfunciiiPfS_i:
	.zero		932


//--------------------- .nv.constant0._Z9InputDataPfS_i --------------------------
	.section	.nv.constant0._Z9InputDataPfS_i,"a",@progbits
	.sectionflags	@""
	.align	4
.nv.constant0._Z9InputDataPfS_i:
	.zero		916


//--------------------- .nv.constant0._Z14WeightCreationPfi --------------------------
	.section	.nv.constant0._Z14WeightCreationPfi,"a",@progbits
	.sectionflags	@""
	.align	4
.nv.constant0._Z14WeightCreationPfi:
	.zero		908


//--------------------- SYMBOLS --------------------------

	.type		.nv.reservedSmem.offset0,@object
	.size		.nv.reservedSmem.offset0,0x4
